//
// Generated by NVIDIA NVVM Compiler
//
// Compiler Build ID: CL-36424714
// Cuda compilation tools, release 13.0, V13.0.88
// Based on NVVM 20.0.0
//

.version 9.0
.target sm_100
.address_size 64

	// .globl	_Z14branchAndBoundiPiS_S_PdS0_ii
.extern .func  (.param .b32 func_retval0) vprintf
(
	.param .b64 vprintf_param_0,
	.param .b64 vprintf_param_1
)
;
.extern .func  (.param .b64 func_retval0) malloc
(
	.param .b64 malloc_param_0
)
;
.extern .func free
(
	.param .b64 free_param_0
)
;
.global .align 4 .b8 precalc_xorwow_matrix[102400];
.global .align 4 .b8 precalc_xorwow_offset_matrix[102400];
.global .align 4 .b8 mrg32k3aM1[2304];
.global .align 4 .b8 mrg32k3aM2[2304];
.global .align 4 .b8 mrg32k3aM1SubSeq[2016];
.global .align 4 .b8 mrg32k3aM2SubSeq[2016];
.global .align 4 .b8 mrg32k3aM1Seq[2304];
.global .align 4 .b8 mrg32k3aM2Seq[2304];
.const .align 8 .b8 __cr_lgamma_table[72];
// _ZZ18smallSimplexSolverPdiiS_S_S_E11smallestObj has been demoted
// _ZZ18smallSimplexSolverPdiiS_S_S_E12pivotColIndx has been demoted
// _ZZ18smallSimplexSolverPdiiS_S_S_E12pivotRowIndx has been demoted
// _ZZ14branchAndBoundiPiS_S_PdS0_iiE6length has been demoted
// _ZZ14branchAndBoundiPiS_S_PdS0_iiE9tableList has been demoted
// _ZZ14branchAndBoundiPiS_S_PdS0_iiE14othertableList has been demoted
// _ZZ14branchAndBoundiPiS_S_PdS0_iiE10currentJob has been demoted
// _ZZ14branchAndBoundiPiS_S_PdS0_iiE6action has been demoted
// _ZZ14branchAndBoundiPiS_S_PdS0_iiE9localDone has been demoted
// _ZZ14branchAndBoundiPiS_S_PdS0_iiE5index has been demoted
// _ZZ14branchAndBoundiPiS_S_PdS0_iiE6stride has been demoted
// _ZZ14branchAndBoundiPiS_S_PdS0_iiE8original has been demoted
// _ZZ14branchAndBoundiPiS_S_PdS0_iiE8pivotRow has been demoted
// _ZZ14branchAndBoundiPiS_S_PdS0_iiE8pivotCol has been demoted
// _ZZ14branchAndBoundiPiS_S_PdS0_iiE8ratioCol has been demoted
.global .align 1 .b8 $str[39] = {83, 109, 97, 108, 108, 101, 115, 116, 32, 99, 111, 108, 108, 117, 109, 110, 32, 105, 115, 32, 37, 100, 32, 119, 105, 116, 104, 32, 118, 97, 108, 117, 101, 32, 37, 102, 32, 10};
.global .align 1 .b8 $str$1[6] = {37, 102, 32, 124, 32};
.global .align 1 .b8 $str$2[2] = {10};

.visible .entry _Z14branchAndBoundiPiS_S_PdS0_ii(
	.param .u32 _Z14branchAndBoundiPiS_S_PdS0_ii_param_0,
	.param .u64 .ptr .align 1 _Z14branchAndBoundiPiS_S_PdS0_ii_param_1,
	.param .u64 .ptr .align 1 _Z14branchAndBoundiPiS_S_PdS0_ii_param_2,
	.param .u64 .ptr .align 1 _Z14branchAndBoundiPiS_S_PdS0_ii_param_3,
	.param .u64 .ptr .align 1 _Z14branchAndBoundiPiS_S_PdS0_ii_param_4,
	.param .u64 .ptr .align 1 _Z14branchAndBoundiPiS_S_PdS0_ii_param_5,
	.param .u32 _Z14branchAndBoundiPiS_S_PdS0_ii_param_6,
	.param .u32 _Z14branchAndBoundiPiS_S_PdS0_ii_param_7
)
{
	.local .align 16 .b8 	__local_depot0[32];
	.reg .b64 	%SP;
	.reg .b64 	%SPL;
	.reg .pred 	%p<164>;
	.reg .b16 	%rs<4>;
	.reg .b32 	%r<361>;
	.reg .b64 	%rd<347>;
	.reg .b64 	%fd<356>;
	// demoted variable
	.shared .align 8 .f64 _ZZ18smallSimplexSolverPdiiS_S_S_E11smallestObj;
	// demoted variable
	.shared .align 4 .u32 _ZZ18smallSimplexSolverPdiiS_S_S_E12pivotColIndx;
	// demoted variable
	.shared .align 4 .u32 _ZZ18smallSimplexSolverPdiiS_S_S_E12pivotRowIndx;
	// demoted variable
	.shared .align 8 .u64 _ZZ14branchAndBoundiPiS_S_PdS0_iiE6length;
	// demoted variable
	.shared .align 8 .u64 _ZZ14branchAndBoundiPiS_S_PdS0_iiE9tableList;
	// demoted variable
	.shared .align 8 .u64 _ZZ14branchAndBoundiPiS_S_PdS0_iiE14othertableList;
	// demoted variable
	.shared .align 8 .u64 _ZZ14branchAndBoundiPiS_S_PdS0_iiE10currentJob;
	// demoted variable
	.shared .align 4 .u32 _ZZ14branchAndBoundiPiS_S_PdS0_iiE6action;
	// demoted variable
	.shared .align 1 .u8 _ZZ14branchAndBoundiPiS_S_PdS0_iiE9localDone;
	// demoted variable
	.shared .align 4 .u32 _ZZ14branchAndBoundiPiS_S_PdS0_iiE5index;
	// demoted variable
	.shared .align 4 .u32 _ZZ14branchAndBoundiPiS_S_PdS0_iiE6stride;
	// demoted variable
	.shared .align 8 .u64 _ZZ14branchAndBoundiPiS_S_PdS0_iiE8original;
	// demoted variable
	.shared .align 8 .u64 _ZZ14branchAndBoundiPiS_S_PdS0_iiE8pivotRow;
	// demoted variable
	.shared .align 8 .u64 _ZZ14branchAndBoundiPiS_S_PdS0_iiE8pivotCol;
	// demoted variable
	.shared .align 8 .u64 _ZZ14branchAndBoundiPiS_S_PdS0_iiE8ratioCol;
	mov.u64 	%SPL, __local_depot0;
	cvta.local.u64 	%SP, %SPL;
	ld.param.u32 	%r100, [_Z14branchAndBoundiPiS_S_PdS0_ii_param_0];
	ld.param.u64 	%rd27, [_Z14branchAndBoundiPiS_S_PdS0_ii_param_1];
	ld.param.u64 	%rd24, [_Z14branchAndBoundiPiS_S_PdS0_ii_param_2];
	ld.param.u64 	%rd28, [_Z14branchAndBoundiPiS_S_PdS0_ii_param_3];
	ld.param.u64 	%rd25, [_Z14branchAndBoundiPiS_S_PdS0_ii_param_4];
	ld.param.u64 	%rd26, [_Z14branchAndBoundiPiS_S_PdS0_ii_param_5];
	ld.param.u32 	%r101, [_Z14branchAndBoundiPiS_S_PdS0_ii_param_6];
	ld.param.u32 	%r102, [_Z14branchAndBoundiPiS_S_PdS0_ii_param_7];
	cvta.to.global.u64 	%rd1, %rd28;
	cvta.to.global.u64 	%rd2, %rd27;
	add.u64 	%rd3, %SPL, 16;
	mov.u32 	%r103, %ctaid.x;
	st.shared.u32 	[_ZZ14branchAndBoundiPiS_S_PdS0_iiE5index], %r103;
	mov.u32 	%r104, %nctaid.x;
	st.shared.u32 	[_ZZ14branchAndBoundiPiS_S_PdS0_iiE6stride], %r104;
	mov.u32 	%r1, %tid.x;
	setp.ne.s32 	%p4, %r1, 0;
	@%p4 bra 	$L__BB0_2;
	st.shared.u64 	[_ZZ14branchAndBoundiPiS_S_PdS0_iiE6length], %rd24;
	st.shared.u64 	[_ZZ14branchAndBoundiPiS_S_PdS0_iiE9tableList], %rd25;
	st.shared.u64 	[_ZZ14branchAndBoundiPiS_S_PdS0_iiE14othertableList], %rd26;
$L__BB0_2:
	bar.sync 	0;
	mov.b16 	%rs1, 0;
	st.shared.u8 	[_ZZ14branchAndBoundiPiS_S_PdS0_iiE9localDone], %rs1;
	ld.global.u32 	%r105, [%rd2];
	setp.eq.s32 	%p5, %r105, %r100;
	@%p5 bra 	$L__BB0_263;
	setp.eq.s32 	%p6, %r1, 0;
	mul.lo.s32 	%r2, %r102, %r101;
	mul.wide.s32 	%rd4, %r101, 8;
	mov.u32 	%r3, %ntid.x;
	setp.gt.s32 	%p7, %r101, 0;
	and.pred  	%p1, %p6, %p7;
	add.s32 	%r4, %r102, -1;
	sub.s32 	%r5, %r2, %r101;
	setp.gt.s32 	%p8, %r102, 1;
	add.s32 	%r6, %r101, -1;
	add.s32 	%r107, %r102, 1;
	add.s32 	%r108, %r101, 1;
	cvt.s64.s32 	%rd5, %r108;
	mul.wide.s32 	%rd30, %r107, %r108;
	shl.b64 	%rd6, %rd30, 3;
	add.s32 	%r109, %r2, %r101;
	add.s32 	%r7, %r109, %r107;
	setp.ge.s32 	%p9, %r1, %r102;
	setp.lt.s32 	%p10, %r101, 2;
	add.s32 	%r8, %r2, %r102;
	shl.b32 	%r110, %r101, 1;
	sub.s32 	%r111, %r7, %r110;
	add.s32 	%r9, %r111, -2;
	and.b32  	%r10, %r101, 15;
	and.b32  	%r11, %r101, 7;
	add.s32 	%r12, %r11, -1;
	add.s32 	%r112, %r102, 15;
	and.b32  	%r113, %r112, 15;
	add.s32 	%r13, %r113, -1;
	add.s32 	%r114, %r102, 7;
	and.b32  	%r115, %r114, 7;
	add.s32 	%r14, %r115, -1;
	and.b32  	%r15, %r101, 3;
	and.b32  	%r16, %r2, 7;
	add.s32 	%r17, %r101, -2;
	add.s32 	%r116, %r101, 7;
	and.b32  	%r117, %r116, 7;
	add.s32 	%r18, %r117, -1;
	add.s32 	%r118, %r101, 3;
	and.b32  	%r19, %r118, 3;
	and.b32  	%r20, %r101, 2147483632;
	and.pred  	%p2, %p8, %p6;
	and.b32  	%r21, %r4, -16;
	and.b32  	%r22, %r112, 7;
	and.b32  	%r23, %r114, 3;
	and.b32  	%r24, %r101, 2147483640;
	and.b32  	%r25, %r101, 1;
	and.b32  	%r26, %r2, 2147483640;
	or.pred  	%p3, %p9, %p10;
	and.b32  	%r27, %r6, 7;
	and.b32  	%r28, %r6, -8;
	and.b32  	%r29, %r116, 3;
	and.b32  	%r30, %r118, 1;
	mul.wide.s32 	%rd35, %r102, 8;
	cvt.s64.s32 	%rd42, %r102;
	mul.lo.s64 	%rd43, %rd4, %rd42;
	not.pred 	%p16, %p1;
	not.pred 	%p59, %p2;
	shl.b64 	%rd333, %rd5, 3;
$L__BB0_4:
	ld.shared.u8 	%rs2, [_ZZ14branchAndBoundiPiS_S_PdS0_iiE9localDone];
	setp.ne.s16 	%p11, %rs2, 0;
	@%p11 bra 	$L__BB0_262;
	ld.shared.u32 	%r327, [_ZZ14branchAndBoundiPiS_S_PdS0_iiE5index];
	ld.shared.u64 	%rd31, [_ZZ14branchAndBoundiPiS_S_PdS0_iiE6length];
	ld.u32 	%r119, [%rd31];
	setp.ge.s32 	%p12, %r327, %r119;
	@%p12 bra 	$L__BB0_259;
$L__BB0_6:
	setp.ne.s32 	%p13, %r1, 0;
	@%p13 bra 	$L__BB0_8;
	ld.shared.u64 	%rd32, [_ZZ14branchAndBoundiPiS_S_PdS0_iiE9tableList];
	mul.lo.s32 	%r120, %r2, %r327;
	mul.wide.s32 	%rd33, %r120, 8;
	add.s64 	%rd34, %rd32, %rd33;
	st.shared.u64 	[_ZZ14branchAndBoundiPiS_S_PdS0_iiE10currentJob], %rd34;
	{ // callseq 0, 0
	.param .b64 param0;
	st.param.b64 	[param0], %rd35;
	.param .b64 retval0;
	call.uni (retval0), 
	malloc, 
	(
	param0
	);
	ld.param.b64 	%rd36, [retval0];
	} // callseq 0
	st.shared.u64 	[_ZZ14branchAndBoundiPiS_S_PdS0_iiE8pivotCol], %rd36;
	{ // callseq 1, 0
	.param .b64 param0;
	st.param.b64 	[param0], %rd4;
	.param .b64 retval0;
	call.uni (retval0), 
	malloc, 
	(
	param0
	);
	ld.param.b64 	%rd38, [retval0];
	} // callseq 1
	st.shared.u64 	[_ZZ14branchAndBoundiPiS_S_PdS0_iiE8pivotRow], %rd38;
	{ // callseq 2, 0
	.param .b64 param0;
	st.param.b64 	[param0], %rd35;
	.param .b64 retval0;
	call.uni (retval0), 
	malloc, 
	(
	param0
	);
	ld.param.b64 	%rd40, [retval0];
	} // callseq 2
	st.shared.u64 	[_ZZ14branchAndBoundiPiS_S_PdS0_iiE8ratioCol], %rd40;
$L__BB0_8:
	setp.ge.s32 	%p14, %r1, %r2;
	bar.sync 	0;
	{ // callseq 3, 0
	.param .b64 param0;
	st.param.b64 	[param0], %rd43;
	.param .b64 retval0;
	call.uni (retval0), 
	malloc, 
	(
	param0
	);
	ld.param.b64 	%rd44, [retval0];
	} // callseq 3
	st.shared.u64 	[_ZZ14branchAndBoundiPiS_S_PdS0_iiE8original], %rd44;
	@%p14 bra 	$L__BB0_11;
	ld.shared.u32 	%r35, [_ZZ14branchAndBoundiPiS_S_PdS0_iiE6stride];
	mov.u32 	%r328, %r1;
$L__BB0_10:
	mul.wide.s32 	%rd46, %r328, 8;
	ld.shared.u64 	%rd47, [_ZZ14branchAndBoundiPiS_S_PdS0_iiE10currentJob];
	add.s64 	%rd48, %rd47, %rd46;
	ld.f64 	%fd138, [%rd48];
	ld.shared.u64 	%rd49, [_ZZ14branchAndBoundiPiS_S_PdS0_iiE8original];
	add.s64 	%rd50, %rd49, %rd46;
	st.f64 	[%rd50], %fd138;
	add.s32 	%r328, %r328, %r35;
	setp.lt.s32 	%p15, %r328, %r2;
	@%p15 bra 	$L__BB0_10;
$L__BB0_11:
	ld.shared.u64 	%rd7, [_ZZ14branchAndBoundiPiS_S_PdS0_iiE10currentJob];
	ld.shared.u64 	%rd8, [_ZZ14branchAndBoundiPiS_S_PdS0_iiE8pivotCol];
	ld.shared.u64 	%rd9, [_ZZ14branchAndBoundiPiS_S_PdS0_iiE8pivotRow];
	ld.shared.u64 	%rd10, [_ZZ14branchAndBoundiPiS_S_PdS0_iiE8ratioCol];
	mov.b64 	%rd51, 4629137466983448576;
	st.shared.u64 	[_ZZ18smallSimplexSolverPdiiS_S_S_E11smallestObj], %rd51;
	@%p16 bra 	$L__BB0_86;
	setp.lt.u32 	%p17, %r6, 15;
	mov.b32 	%r331, 0;
	mov.f64 	%fd286, 0d403E000000000000;
	@%p17 bra 	$L__BB0_47;
	mov.b32 	%r329, 0;
	mov.f64 	%fd286, 0d403E000000000000;
$L__BB0_14:
	.pragma "nounroll";
	add.s32 	%r123, %r329, %r5;
	mul.wide.s32 	%rd52, %r123, 8;
	add.s64 	%rd11, %rd7, %rd52;
	ld.f64 	%fd4, [%rd11];
	setp.leu.f64 	%p18, %fd286, %fd4;
	@%p18 bra 	$L__BB0_16;
	st.shared.f64 	[_ZZ18smallSimplexSolverPdiiS_S_S_E11smallestObj], %fd4;
	st.shared.u32 	[_ZZ18smallSimplexSolverPdiiS_S_S_E12pivotColIndx], %r329;
	mov.f64 	%fd286, %fd4;
$L__BB0_16:
	ld.f64 	%fd6, [%rd11+8];
	setp.leu.f64 	%p19, %fd286, %fd6;
	@%p19 bra 	$L__BB0_18;
	add.s32 	%r124, %r329, 1;
	st.shared.f64 	[_ZZ18smallSimplexSolverPdiiS_S_S_E11smallestObj], %fd6;
	st.shared.u32 	[_ZZ18smallSimplexSolverPdiiS_S_S_E12pivotColIndx], %r124;
	mov.f64 	%fd286, %fd6;
$L__BB0_18:
	ld.f64 	%fd8, [%rd11+16];
	setp.leu.f64 	%p20, %fd286, %fd8;
	@%p20 bra 	$L__BB0_20;
	add.s32 	%r125, %r329, 2;
	st.shared.f64 	[_ZZ18smallSimplexSolverPdiiS_S_S_E11smallestObj], %fd8;
	st.shared.u32 	[_ZZ18smallSimplexSolverPdiiS_S_S_E12pivotColIndx], %r125;
	mov.f64 	%fd286, %fd8;
$L__BB0_20:
	ld.f64 	%fd10, [%rd11+24];
	setp.leu.f64 	%p21, %fd286, %fd10;
	@%p21 bra 	$L__BB0_22;
	add.s32 	%r126, %r329, 3;
	st.shared.f64 	[_ZZ18smallSimplexSolverPdiiS_S_S_E11smallestObj], %fd10;
	st.shared.u32 	[_ZZ18smallSimplexSolverPdiiS_S_S_E12pivotColIndx], %r126;
	mov.f64 	%fd286, %fd10;
$L__BB0_22:
	ld.f64 	%fd12, [%rd11+32];
	setp.leu.f64 	%p22, %fd286, %fd12;
	@%p22 bra 	$L__BB0_24;
	add.s32 	%r127, %r329, 4;
	st.shared.f64 	[_ZZ18smallSimplexSolverPdiiS_S_S_E11smallestObj], %fd12;
	st.shared.u32 	[_ZZ18smallSimplexSolverPdiiS_S_S_E12pivotColIndx], %r127;
	mov.f64 	%fd286, %fd12;
$L__BB0_24:
	ld.f64 	%fd14, [%rd11+40];
	setp.leu.f64 	%p23, %fd286, %fd14;
	@%p23 bra 	$L__BB0_26;
	add.s32 	%r128, %r329, 5;
	st.shared.f64 	[_ZZ18smallSimplexSolverPdiiS_S_S_E11smallestObj], %fd14;
	st.shared.u32 	[_ZZ18smallSimplexSolverPdiiS_S_S_E12pivotColIndx], %r128;
	mov.f64 	%fd286, %fd14;
$L__BB0_26:
	ld.f64 	%fd16, [%rd11+48];
	setp.leu.f64 	%p24, %fd286, %fd16;
	@%p24 bra 	$L__BB0_28;
	add.s32 	%r129, %r329, 6;
	st.shared.f64 	[_ZZ18smallSimplexSolverPdiiS_S_S_E11smallestObj], %fd16;
	st.shared.u32 	[_ZZ18smallSimplexSolverPdiiS_S_S_E12pivotColIndx], %r129;
	mov.f64 	%fd286, %fd16;
$L__BB0_28:
	ld.f64 	%fd18, [%rd11+56];
	setp.leu.f64 	%p25, %fd286, %fd18;
	@%p25 bra 	$L__BB0_30;
	add.s32 	%r130, %r329, 7;
	st.shared.f64 	[_ZZ18smallSimplexSolverPdiiS_S_S_E11smallestObj], %fd18;
	st.shared.u32 	[_ZZ18smallSimplexSolverPdiiS_S_S_E12pivotColIndx], %r130;
	mov.f64 	%fd286, %fd18;
$L__BB0_30:
	ld.f64 	%fd20, [%rd11+64];
	setp.leu.f64 	%p26, %fd286, %fd20;
	@%p26 bra 	$L__BB0_32;
	add.s32 	%r131, %r329, 8;
	st.shared.f64 	[_ZZ18smallSimplexSolverPdiiS_S_S_E11smallestObj], %fd20;
	st.shared.u32 	[_ZZ18smallSimplexSolverPdiiS_S_S_E12pivotColIndx], %r131;
	mov.f64 	%fd286, %fd20;
$L__BB0_32:
	ld.f64 	%fd22, [%rd11+72];
	setp.leu.f64 	%p27, %fd286, %fd22;
	@%p27 bra 	$L__BB0_34;
	add.s32 	%r132, %r329, 9;
	st.shared.f64 	[_ZZ18smallSimplexSolverPdiiS_S_S_E11smallestObj], %fd22;
	st.shared.u32 	[_ZZ18smallSimplexSolverPdiiS_S_S_E12pivotColIndx], %r132;
	mov.f64 	%fd286, %fd22;
$L__BB0_34:
	ld.f64 	%fd24, [%rd11+80];
	setp.leu.f64 	%p28, %fd286, %fd24;
	@%p28 bra 	$L__BB0_36;
	add.s32 	%r133, %r329, 10;
	st.shared.f64 	[_ZZ18smallSimplexSolverPdiiS_S_S_E11smallestObj], %fd24;
	st.shared.u32 	[_ZZ18smallSimplexSolverPdiiS_S_S_E12pivotColIndx], %r133;
	mov.f64 	%fd286, %fd24;
$L__BB0_36:
	ld.f64 	%fd26, [%rd11+88];
	setp.leu.f64 	%p29, %fd286, %fd26;
	@%p29 bra 	$L__BB0_38;
	add.s32 	%r134, %r329, 11;
	st.shared.f64 	[_ZZ18smallSimplexSolverPdiiS_S_S_E11smallestObj], %fd26;
	st.shared.u32 	[_ZZ18smallSimplexSolverPdiiS_S_S_E12pivotColIndx], %r134;
	mov.f64 	%fd286, %fd26;
$L__BB0_38:
	ld.f64 	%fd28, [%rd11+96];
	setp.leu.f64 	%p30, %fd286, %fd28;
	@%p30 bra 	$L__BB0_40;
	add.s32 	%r135, %r329, 12;
	st.shared.f64 	[_ZZ18smallSimplexSolverPdiiS_S_S_E11smallestObj], %fd28;
	st.shared.u32 	[_ZZ18smallSimplexSolverPdiiS_S_S_E12pivotColIndx], %r135;
	mov.f64 	%fd286, %fd28;
$L__BB0_40:
	ld.f64 	%fd30, [%rd11+104];
	setp.leu.f64 	%p31, %fd286, %fd30;
	@%p31 bra 	$L__BB0_42;
	add.s32 	%r136, %r329, 13;
	st.shared.f64 	[_ZZ18smallSimplexSolverPdiiS_S_S_E11smallestObj], %fd30;
	st.shared.u32 	[_ZZ18smallSimplexSolverPdiiS_S_S_E12pivotColIndx], %r136;
	mov.f64 	%fd286, %fd30;
$L__BB0_42:
	ld.f64 	%fd32, [%rd11+112];
	setp.leu.f64 	%p32, %fd286, %fd32;
	@%p32 bra 	$L__BB0_44;
	add.s32 	%r137, %r329, 14;
	st.shared.f64 	[_ZZ18smallSimplexSolverPdiiS_S_S_E11smallestObj], %fd32;
	st.shared.u32 	[_ZZ18smallSimplexSolverPdiiS_S_S_E12pivotColIndx], %r137;
	mov.f64 	%fd286, %fd32;
$L__BB0_44:
	ld.f64 	%fd34, [%rd11+120];
	setp.leu.f64 	%p33, %fd286, %fd34;
	@%p33 bra 	$L__BB0_46;
	add.s32 	%r138, %r329, 15;
	st.shared.f64 	[_ZZ18smallSimplexSolverPdiiS_S_S_E11smallestObj], %fd34;
	st.shared.u32 	[_ZZ18smallSimplexSolverPdiiS_S_S_E12pivotColIndx], %r138;
	mov.f64 	%fd286, %fd34;
$L__BB0_46:
	add.s32 	%r329, %r329, 16;
	setp.ne.s32 	%p34, %r329, %r20;
	mov.u32 	%r331, %r20;
	@%p34 bra 	$L__BB0_14;
$L__BB0_47:
	setp.eq.s32 	%p35, %r10, 0;
	@%p35 bra 	$L__BB0_86;
	add.s32 	%r139, %r10, -1;
	setp.lt.u32 	%p36, %r139, 7;
	@%p36 bra 	$L__BB0_66;
	add.s32 	%r140, %r331, %r5;
	mul.wide.s32 	%rd53, %r140, 8;
	add.s64 	%rd12, %rd7, %rd53;
	ld.f64 	%fd37, [%rd12];
	setp.leu.f64 	%p37, %fd286, %fd37;
	@%p37 bra 	$L__BB0_51;
	st.shared.f64 	[_ZZ18smallSimplexSolverPdiiS_S_S_E11smallestObj], %fd37;
	st.shared.u32 	[_ZZ18smallSimplexSolverPdiiS_S_S_E12pivotColIndx], %r331;
	mov.f64 	%fd286, %fd37;
$L__BB0_51:
	ld.f64 	%fd39, [%rd12+8];
	setp.leu.f64 	%p38, %fd286, %fd39;
	@%p38 bra 	$L__BB0_53;
	add.s32 	%r141, %r331, 1;
	st.shared.f64 	[_ZZ18smallSimplexSolverPdiiS_S_S_E11smallestObj], %fd39;
	st.shared.u32 	[_ZZ18smallSimplexSolverPdiiS_S_S_E12pivotColIndx], %r141;
	mov.f64 	%fd286, %fd39;
$L__BB0_53:
	ld.f64 	%fd41, [%rd12+16];
	setp.leu.f64 	%p39, %fd286, %fd41;
	@%p39 bra 	$L__BB0_55;
	add.s32 	%r142, %r331, 2;
	st.shared.f64 	[_ZZ18smallSimplexSolverPdiiS_S_S_E11smallestObj], %fd41;
	st.shared.u32 	[_ZZ18smallSimplexSolverPdiiS_S_S_E12pivotColIndx], %r142;
	mov.f64 	%fd286, %fd41;
$L__BB0_55:
	ld.f64 	%fd43, [%rd12+24];
	setp.leu.f64 	%p40, %fd286, %fd43;
	@%p40 bra 	$L__BB0_57;
	add.s32 	%r143, %r331, 3;
	st.shared.f64 	[_ZZ18smallSimplexSolverPdiiS_S_S_E11smallestObj], %fd43;
	st.shared.u32 	[_ZZ18smallSimplexSolverPdiiS_S_S_E12pivotColIndx], %r143;
	mov.f64 	%fd286, %fd43;
$L__BB0_57:
	ld.f64 	%fd45, [%rd12+32];
	setp.leu.f64 	%p41, %fd286, %fd45;
	@%p41 bra 	$L__BB0_59;
	add.s32 	%r144, %r331, 4;
	st.shared.f64 	[_ZZ18smallSimplexSolverPdiiS_S_S_E11smallestObj], %fd45;
	st.shared.u32 	[_ZZ18smallSimplexSolverPdiiS_S_S_E12pivotColIndx], %r144;
	mov.f64 	%fd286, %fd45;
$L__BB0_59:
	ld.f64 	%fd47, [%rd12+40];
	setp.leu.f64 	%p42, %fd286, %fd47;
	@%p42 bra 	$L__BB0_61;
	add.s32 	%r145, %r331, 5;
	st.shared.f64 	[_ZZ18smallSimplexSolverPdiiS_S_S_E11smallestObj], %fd47;
	st.shared.u32 	[_ZZ18smallSimplexSolverPdiiS_S_S_E12pivotColIndx], %r145;
	mov.f64 	%fd286, %fd47;
$L__BB0_61:
	ld.f64 	%fd49, [%rd12+48];
	setp.leu.f64 	%p43, %fd286, %fd49;
	@%p43 bra 	$L__BB0_63;
	add.s32 	%r146, %r331, 6;
	st.shared.f64 	[_ZZ18smallSimplexSolverPdiiS_S_S_E11smallestObj], %fd49;
	st.shared.u32 	[_ZZ18smallSimplexSolverPdiiS_S_S_E12pivotColIndx], %r146;
	mov.f64 	%fd286, %fd49;
$L__BB0_63:
	ld.f64 	%fd51, [%rd12+56];
	setp.leu.f64 	%p44, %fd286, %fd51;
	@%p44 bra 	$L__BB0_65;
	add.s32 	%r147, %r331, 7;
	st.shared.f64 	[_ZZ18smallSimplexSolverPdiiS_S_S_E11smallestObj], %fd51;
	st.shared.u32 	[_ZZ18smallSimplexSolverPdiiS_S_S_E12pivotColIndx], %r147;
	mov.f64 	%fd286, %fd51;
$L__BB0_65:
	add.s32 	%r331, %r331, 8;
$L__BB0_66:
	setp.eq.s32 	%p45, %r11, 0;
	@%p45 bra 	$L__BB0_86;
	setp.lt.u32 	%p46, %r12, 3;
	@%p46 bra 	$L__BB0_77;
	add.s32 	%r148, %r331, %r5;
	mul.wide.s32 	%rd54, %r148, 8;
	add.s64 	%rd13, %rd7, %rd54;
	ld.f64 	%fd54, [%rd13];
	setp.leu.f64 	%p47, %fd286, %fd54;
	@%p47 bra 	$L__BB0_70;
	st.shared.f64 	[_ZZ18smallSimplexSolverPdiiS_S_S_E11smallestObj], %fd54;
	st.shared.u32 	[_ZZ18smallSimplexSolverPdiiS_S_S_E12pivotColIndx], %r331;
	mov.f64 	%fd286, %fd54;
$L__BB0_70:
	ld.f64 	%fd56, [%rd13+8];
	setp.leu.f64 	%p48, %fd286, %fd56;
	@%p48 bra 	$L__BB0_72;
	add.s32 	%r149, %r331, 1;
	st.shared.f64 	[_ZZ18smallSimplexSolverPdiiS_S_S_E11smallestObj], %fd56;
	st.shared.u32 	[_ZZ18smallSimplexSolverPdiiS_S_S_E12pivotColIndx], %r149;
	mov.f64 	%fd286, %fd56;
$L__BB0_72:
	ld.f64 	%fd58, [%rd13+16];
	setp.leu.f64 	%p49, %fd286, %fd58;
	@%p49 bra 	$L__BB0_74;
	add.s32 	%r150, %r331, 2;
	st.shared.f64 	[_ZZ18smallSimplexSolverPdiiS_S_S_E11smallestObj], %fd58;
	st.shared.u32 	[_ZZ18smallSimplexSolverPdiiS_S_S_E12pivotColIndx], %r150;
	mov.f64 	%fd286, %fd58;
$L__BB0_74:
	ld.f64 	%fd60, [%rd13+24];
	setp.leu.f64 	%p50, %fd286, %fd60;
	@%p50 bra 	$L__BB0_76;
	add.s32 	%r151, %r331, 3;
	st.shared.f64 	[_ZZ18smallSimplexSolverPdiiS_S_S_E11smallestObj], %fd60;
	st.shared.u32 	[_ZZ18smallSimplexSolverPdiiS_S_S_E12pivotColIndx], %r151;
	mov.f64 	%fd286, %fd60;
$L__BB0_76:
	add.s32 	%r331, %r331, 4;
$L__BB0_77:
	setp.eq.s32 	%p51, %r15, 0;
	@%p51 bra 	$L__BB0_86;
	add.s32 	%r152, %r331, %r5;
	mul.wide.s32 	%rd55, %r152, 8;
	add.s64 	%rd14, %rd7, %rd55;
	ld.f64 	%fd63, [%rd14];
	setp.leu.f64 	%p52, %fd286, %fd63;
	@%p52 bra 	$L__BB0_80;
	st.shared.f64 	[_ZZ18smallSimplexSolverPdiiS_S_S_E11smallestObj], %fd63;
	st.shared.u32 	[_ZZ18smallSimplexSolverPdiiS_S_S_E12pivotColIndx], %r331;
	mov.f64 	%fd286, %fd63;
$L__BB0_80:
	setp.eq.s32 	%p53, %r15, 1;
	@%p53 bra 	$L__BB0_86;
	ld.f64 	%fd65, [%rd14+8];
	setp.leu.f64 	%p54, %fd286, %fd65;
	@%p54 bra 	$L__BB0_83;
	st.shared.f64 	[_ZZ18smallSimplexSolverPdiiS_S_S_E11smallestObj], %fd65;
	add.s32 	%r153, %r331, 1;
	st.shared.u32 	[_ZZ18smallSimplexSolverPdiiS_S_S_E12pivotColIndx], %r153;
	mov.f64 	%fd286, %fd65;
$L__BB0_83:
	setp.eq.s32 	%p55, %r15, 2;
	@%p55 bra 	$L__BB0_86;
	ld.f64 	%fd67, [%rd14+16];
	setp.leu.f64 	%p56, %fd286, %fd67;
	@%p56 bra 	$L__BB0_86;
	st.shared.f64 	[_ZZ18smallSimplexSolverPdiiS_S_S_E11smallestObj], %fd67;
	add.s32 	%r154, %r331, 2;
	st.shared.u32 	[_ZZ18smallSimplexSolverPdiiS_S_S_E12pivotColIndx], %r154;
$L__BB0_86:
	bar.sync 	0;
	ld.shared.u32 	%r155, [_ZZ18smallSimplexSolverPdiiS_S_S_E12pivotColIndx];
	ld.shared.f64 	%fd141, [_ZZ18smallSimplexSolverPdiiS_S_S_E11smallestObj];
	add.u64 	%rd56, %SP, 0;
	add.u64 	%rd57, %SPL, 0;
	st.local.u32 	[%rd57], %r155;
	st.local.f64 	[%rd57+8], %fd141;
	mov.u64 	%rd58, $str;
	cvta.global.u64 	%rd59, %rd58;
	{ // callseq 4, 0
	.param .b64 param0;
	st.param.b64 	[param0], %rd59;
	.param .b64 param1;
	st.param.b64 	[param1], %rd56;
	.param .b32 retval0;
	call.uni (retval0), 
	vprintf, 
	(
	param0, 
	param1
	);
	ld.param.b32 	%r156, [retval0];
	} // callseq 4
	@%p9 bra 	$L__BB0_89;
	ld.shared.u32 	%r45, [_ZZ18smallSimplexSolverPdiiS_S_S_E12pivotColIndx];
	mov.u32 	%r333, %r1;
$L__BB0_88:
	mul.lo.s32 	%r158, %r333, %r101;
	add.s32 	%r159, %r45, %r158;
	mul.wide.s32 	%rd60, %r159, 8;
	add.s64 	%rd61, %rd7, %rd60;
	ld.f64 	%fd142, [%rd61];
	mul.wide.u32 	%rd62, %r333, 8;
	add.s64 	%rd63, %rd8, %rd62;
	st.f64 	[%rd63], %fd142;
	add.s32 	%r160, %r158, %r101;
	mul.wide.s32 	%rd64, %r160, 8;
	add.s64 	%rd65, %rd7, %rd64;
	ld.f64 	%fd143, [%rd65+-8];
	div.rn.f64 	%fd144, %fd143, %fd142;
	add.s64 	%rd66, %rd10, %rd62;
	st.f64 	[%rd66], %fd144;
	add.s32 	%r333, %r333, %r3;
	setp.lt.s32 	%p58, %r333, %r102;
	@%p58 bra 	$L__BB0_88;
$L__BB0_89:
	mov.b64 	%rd67, 4629137466983448576;
	st.shared.u64 	[_ZZ18smallSimplexSolverPdiiS_S_S_E11smallestObj], %rd67;
	@%p59 bra 	$L__BB0_164;
	add.s32 	%r162, %r102, -2;
	setp.lt.u32 	%p60, %r162, 15;
	mov.b32 	%r336, 0;
	mov.f64 	%fd320, 0d403E000000000000;
	@%p60 bra 	$L__BB0_125;
	mov.b32 	%r334, 0;
	mov.f64 	%fd320, 0d403E000000000000;
$L__BB0_92:
	.pragma "nounroll";
	mul.wide.u32 	%rd68, %r334, 8;
	add.s64 	%rd15, %rd10, %rd68;
	ld.f64 	%fd69, [%rd15];
	setp.leu.f64 	%p61, %fd320, %fd69;
	@%p61 bra 	$L__BB0_94;
	st.shared.f64 	[_ZZ18smallSimplexSolverPdiiS_S_S_E11smallestObj], %fd69;
	st.shared.u32 	[_ZZ18smallSimplexSolverPdiiS_S_S_E12pivotRowIndx], %r334;
	mov.f64 	%fd320, %fd69;
$L__BB0_94:
	ld.f64 	%fd71, [%rd15+8];
	setp.leu.f64 	%p62, %fd320, %fd71;
	@%p62 bra 	$L__BB0_96;
	add.s32 	%r164, %r334, 1;
	st.shared.f64 	[_ZZ18smallSimplexSolverPdiiS_S_S_E11smallestObj], %fd71;
	st.shared.u32 	[_ZZ18smallSimplexSolverPdiiS_S_S_E12pivotRowIndx], %r164;
	mov.f64 	%fd320, %fd71;
$L__BB0_96:
	ld.f64 	%fd73, [%rd15+16];
	setp.leu.f64 	%p63, %fd320, %fd73;
	@%p63 bra 	$L__BB0_98;
	add.s32 	%r165, %r334, 2;
	st.shared.f64 	[_ZZ18smallSimplexSolverPdiiS_S_S_E11smallestObj], %fd73;
	st.shared.u32 	[_ZZ18smallSimplexSolverPdiiS_S_S_E12pivotRowIndx], %r165;
	mov.f64 	%fd320, %fd73;
$L__BB0_98:
	ld.f64 	%fd75, [%rd15+24];
	setp.leu.f64 	%p64, %fd320, %fd75;
	@%p64 bra 	$L__BB0_100;
	add.s32 	%r166, %r334, 3;
	st.shared.f64 	[_ZZ18smallSimplexSolverPdiiS_S_S_E11smallestObj], %fd75;
	st.shared.u32 	[_ZZ18smallSimplexSolverPdiiS_S_S_E12pivotRowIndx], %r166;
	mov.f64 	%fd320, %fd75;
$L__BB0_100:
	ld.f64 	%fd77, [%rd15+32];
	setp.leu.f64 	%p65, %fd320, %fd77;
	@%p65 bra 	$L__BB0_102;
	add.s32 	%r167, %r334, 4;
	st.shared.f64 	[_ZZ18smallSimplexSolverPdiiS_S_S_E11smallestObj], %fd77;
	st.shared.u32 	[_ZZ18smallSimplexSolverPdiiS_S_S_E12pivotRowIndx], %r167;
	mov.f64 	%fd320, %fd77;
$L__BB0_102:
	ld.f64 	%fd79, [%rd15+40];
	setp.leu.f64 	%p66, %fd320, %fd79;
	@%p66 bra 	$L__BB0_104;
	add.s32 	%r168, %r334, 5;
	st.shared.f64 	[_ZZ18smallSimplexSolverPdiiS_S_S_E11smallestObj], %fd79;
	st.shared.u32 	[_ZZ18smallSimplexSolverPdiiS_S_S_E12pivotRowIndx], %r168;
	mov.f64 	%fd320, %fd79;
$L__BB0_104:
	ld.f64 	%fd81, [%rd15+48];
	setp.leu.f64 	%p67, %fd320, %fd81;
	@%p67 bra 	$L__BB0_106;
	add.s32 	%r169, %r334, 6;
	st.shared.f64 	[_ZZ18smallSimplexSolverPdiiS_S_S_E11smallestObj], %fd81;
	st.shared.u32 	[_ZZ18smallSimplexSolverPdiiS_S_S_E12pivotRowIndx], %r169;
	mov.f64 	%fd320, %fd81;
$L__BB0_106:
	ld.f64 	%fd83, [%rd15+56];
	setp.leu.f64 	%p68, %fd320, %fd83;
	@%p68 bra 	$L__BB0_108;
	add.s32 	%r170, %r334, 7;
	st.shared.f64 	[_ZZ18smallSimplexSolverPdiiS_S_S_E11smallestObj], %fd83;
	st.shared.u32 	[_ZZ18smallSimplexSolverPdiiS_S_S_E12pivotRowIndx], %r170;
	mov.f64 	%fd320, %fd83;
$L__BB0_108:
	ld.f64 	%fd85, [%rd15+64];
	setp.leu.f64 	%p69, %fd320, %fd85;
	@%p69 bra 	$L__BB0_110;
	add.s32 	%r171, %r334, 8;
	st.shared.f64 	[_ZZ18smallSimplexSolverPdiiS_S_S_E11smallestObj], %fd85;
	st.shared.u32 	[_ZZ18smallSimplexSolverPdiiS_S_S_E12pivotRowIndx], %r171;
	mov.f64 	%fd320, %fd85;
$L__BB0_110:
	ld.f64 	%fd87, [%rd15+72];
	setp.leu.f64 	%p70, %fd320, %fd87;
	@%p70 bra 	$L__BB0_112;
	add.s32 	%r172, %r334, 9;
	st.shared.f64 	[_ZZ18smallSimplexSolverPdiiS_S_S_E11smallestObj], %fd87;
	st.shared.u32 	[_ZZ18smallSimplexSolverPdiiS_S_S_E12pivotRowIndx], %r172;
	mov.f64 	%fd320, %fd87;
$L__BB0_112:
	ld.f64 	%fd89, [%rd15+80];
	setp.leu.f64 	%p71, %fd320, %fd89;
	@%p71 bra 	$L__BB0_114;
	add.s32 	%r173, %r334, 10;
	st.shared.f64 	[_ZZ18smallSimplexSolverPdiiS_S_S_E11smallestObj], %fd89;
	st.shared.u32 	[_ZZ18smallSimplexSolverPdiiS_S_S_E12pivotRowIndx], %r173;
	mov.f64 	%fd320, %fd89;
$L__BB0_114:
	ld.f64 	%fd91, [%rd15+88];
	setp.leu.f64 	%p72, %fd320, %fd91;
	@%p72 bra 	$L__BB0_116;
	add.s32 	%r174, %r334, 11;
	st.shared.f64 	[_ZZ18smallSimplexSolverPdiiS_S_S_E11smallestObj], %fd91;
	st.shared.u32 	[_ZZ18smallSimplexSolverPdiiS_S_S_E12pivotRowIndx], %r174;
	mov.f64 	%fd320, %fd91;
$L__BB0_116:
	ld.f64 	%fd93, [%rd15+96];
	setp.leu.f64 	%p73, %fd320, %fd93;
	@%p73 bra 	$L__BB0_118;
	add.s32 	%r175, %r334, 12;
	st.shared.f64 	[_ZZ18smallSimplexSolverPdiiS_S_S_E11smallestObj], %fd93;
	st.shared.u32 	[_ZZ18smallSimplexSolverPdiiS_S_S_E12pivotRowIndx], %r175;
	mov.f64 	%fd320, %fd93;
$L__BB0_118:
	ld.f64 	%fd95, [%rd15+104];
	setp.leu.f64 	%p74, %fd320, %fd95;
	@%p74 bra 	$L__BB0_120;
	add.s32 	%r176, %r334, 13;
	st.shared.f64 	[_ZZ18smallSimplexSolverPdiiS_S_S_E11smallestObj], %fd95;
	st.shared.u32 	[_ZZ18smallSimplexSolverPdiiS_S_S_E12pivotRowIndx], %r176;
	mov.f64 	%fd320, %fd95;
$L__BB0_120:
	ld.f64 	%fd97, [%rd15+112];
	setp.leu.f64 	%p75, %fd320, %fd97;
	@%p75 bra 	$L__BB0_122;
	add.s32 	%r177, %r334, 14;
	st.shared.f64 	[_ZZ18smallSimplexSolverPdiiS_S_S_E11smallestObj], %fd97;
	st.shared.u32 	[_ZZ18smallSimplexSolverPdiiS_S_S_E12pivotRowIndx], %r177;
	mov.f64 	%fd320, %fd97;
$L__BB0_122:
	ld.f64 	%fd99, [%rd15+120];
	setp.leu.f64 	%p76, %fd320, %fd99;
	@%p76 bra 	$L__BB0_124;
	add.s32 	%r178, %r334, 15;
	st.shared.f64 	[_ZZ18smallSimplexSolverPdiiS_S_S_E11smallestObj], %fd99;
	st.shared.u32 	[_ZZ18smallSimplexSolverPdiiS_S_S_E12pivotRowIndx], %r178;
	mov.f64 	%fd320, %fd99;
$L__BB0_124:
	add.s32 	%r334, %r334, 16;
	setp.ne.s32 	%p77, %r334, %r21;
	mov.u32 	%r336, %r21;
	@%p77 bra 	$L__BB0_92;
$L__BB0_125:
	and.b32  	%r179, %r4, 15;
	setp.eq.s32 	%p78, %r179, 0;
	@%p78 bra 	$L__BB0_164;
	setp.lt.u32 	%p79, %r13, 7;
	@%p79 bra 	$L__BB0_144;
	mul.wide.u32 	%rd69, %r336, 8;
	add.s64 	%rd16, %rd10, %rd69;
	ld.f64 	%fd102, [%rd16];
	setp.leu.f64 	%p80, %fd320, %fd102;
	@%p80 bra 	$L__BB0_129;
	st.shared.f64 	[_ZZ18smallSimplexSolverPdiiS_S_S_E11smallestObj], %fd102;
	st.shared.u32 	[_ZZ18smallSimplexSolverPdiiS_S_S_E12pivotRowIndx], %r336;
	mov.f64 	%fd320, %fd102;
$L__BB0_129:
	ld.f64 	%fd104, [%rd16+8];
	setp.leu.f64 	%p81, %fd320, %fd104;
	@%p81 bra 	$L__BB0_131;
	add.s32 	%r180, %r336, 1;
	st.shared.f64 	[_ZZ18smallSimplexSolverPdiiS_S_S_E11smallestObj], %fd104;
	st.shared.u32 	[_ZZ18smallSimplexSolverPdiiS_S_S_E12pivotRowIndx], %r180;
	mov.f64 	%fd320, %fd104;
$L__BB0_131:
	ld.f64 	%fd106, [%rd16+16];
	setp.leu.f64 	%p82, %fd320, %fd106;
	@%p82 bra 	$L__BB0_133;
	add.s32 	%r181, %r336, 2;
	st.shared.f64 	[_ZZ18smallSimplexSolverPdiiS_S_S_E11smallestObj], %fd106;
	st.shared.u32 	[_ZZ18smallSimplexSolverPdiiS_S_S_E12pivotRowIndx], %r181;
	mov.f64 	%fd320, %fd106;
$L__BB0_133:
	ld.f64 	%fd108, [%rd16+24];
	setp.leu.f64 	%p83, %fd320, %fd108;
	@%p83 bra 	$L__BB0_135;
	add.s32 	%r182, %r336, 3;
	st.shared.f64 	[_ZZ18smallSimplexSolverPdiiS_S_S_E11smallestObj], %fd108;
	st.shared.u32 	[_ZZ18smallSimplexSolverPdiiS_S_S_E12pivotRowIndx], %r182;
	mov.f64 	%fd320, %fd108;
$L__BB0_135:
	ld.f64 	%fd110, [%rd16+32];
	setp.leu.f64 	%p84, %fd320, %fd110;
	@%p84 bra 	$L__BB0_137;
	add.s32 	%r183, %r336, 4;
	st.shared.f64 	[_ZZ18smallSimplexSolverPdiiS_S_S_E11smallestObj], %fd110;
	st.shared.u32 	[_ZZ18smallSimplexSolverPdiiS_S_S_E12pivotRowIndx], %r183;
	mov.f64 	%fd320, %fd110;
$L__BB0_137:
	ld.f64 	%fd112, [%rd16+40];
	setp.leu.f64 	%p85, %fd320, %fd112;
	@%p85 bra 	$L__BB0_139;
	add.s32 	%r184, %r336, 5;
	st.shared.f64 	[_ZZ18smallSimplexSolverPdiiS_S_S_E11smallestObj], %fd112;
	st.shared.u32 	[_ZZ18smallSimplexSolverPdiiS_S_S_E12pivotRowIndx], %r184;
	mov.f64 	%fd320, %fd112;
$L__BB0_139:
	ld.f64 	%fd114, [%rd16+48];
	setp.leu.f64 	%p86, %fd320, %fd114;
	@%p86 bra 	$L__BB0_141;
	add.s32 	%r185, %r336, 6;
	st.shared.f64 	[_ZZ18smallSimplexSolverPdiiS_S_S_E11smallestObj], %fd114;
	st.shared.u32 	[_ZZ18smallSimplexSolverPdiiS_S_S_E12pivotRowIndx], %r185;
	mov.f64 	%fd320, %fd114;
$L__BB0_141:
	ld.f64 	%fd116, [%rd16+56];
	setp.leu.f64 	%p87, %fd320, %fd116;
	@%p87 bra 	$L__BB0_143;
	add.s32 	%r186, %r336, 7;
	st.shared.f64 	[_ZZ18smallSimplexSolverPdiiS_S_S_E11smallestObj], %fd116;
	st.shared.u32 	[_ZZ18smallSimplexSolverPdiiS_S_S_E12pivotRowIndx], %r186;
	mov.f64 	%fd320, %fd116;
$L__BB0_143:
	add.s32 	%r336, %r336, 8;
$L__BB0_144:
	setp.eq.s32 	%p88, %r22, 0;
	@%p88 bra 	$L__BB0_164;
	setp.lt.u32 	%p89, %r14, 3;
	@%p89 bra 	$L__BB0_155;
	mul.wide.u32 	%rd70, %r336, 8;
	add.s64 	%rd17, %rd10, %rd70;
	ld.f64 	%fd119, [%rd17];
	setp.leu.f64 	%p90, %fd320, %fd119;
	@%p90 bra 	$L__BB0_148;
	st.shared.f64 	[_ZZ18smallSimplexSolverPdiiS_S_S_E11smallestObj], %fd119;
	st.shared.u32 	[_ZZ18smallSimplexSolverPdiiS_S_S_E12pivotRowIndx], %r336;
	mov.f64 	%fd320, %fd119;
$L__BB0_148:
	ld.f64 	%fd121, [%rd17+8];
	setp.leu.f64 	%p91, %fd320, %fd121;
	@%p91 bra 	$L__BB0_150;
	add.s32 	%r187, %r336, 1;
	st.shared.f64 	[_ZZ18smallSimplexSolverPdiiS_S_S_E11smallestObj], %fd121;
	st.shared.u32 	[_ZZ18smallSimplexSolverPdiiS_S_S_E12pivotRowIndx], %r187;
	mov.f64 	%fd320, %fd121;
$L__BB0_150:
	ld.f64 	%fd123, [%rd17+16];
	setp.leu.f64 	%p92, %fd320, %fd123;
	@%p92 bra 	$L__BB0_152;
	add.s32 	%r188, %r336, 2;
	st.shared.f64 	[_ZZ18smallSimplexSolverPdiiS_S_S_E11smallestObj], %fd123;
	st.shared.u32 	[_ZZ18smallSimplexSolverPdiiS_S_S_E12pivotRowIndx], %r188;
	mov.f64 	%fd320, %fd123;
$L__BB0_152:
	ld.f64 	%fd125, [%rd17+24];
	setp.leu.f64 	%p93, %fd320, %fd125;
	@%p93 bra 	$L__BB0_154;
	add.s32 	%r189, %r336, 3;
	st.shared.f64 	[_ZZ18smallSimplexSolverPdiiS_S_S_E11smallestObj], %fd125;
	st.shared.u32 	[_ZZ18smallSimplexSolverPdiiS_S_S_E12pivotRowIndx], %r189;
	mov.f64 	%fd320, %fd125;
$L__BB0_154:
	add.s32 	%r336, %r336, 4;
$L__BB0_155:
	setp.eq.s32 	%p94, %r23, 0;
	@%p94 bra 	$L__BB0_164;
	mul.wide.u32 	%rd71, %r336, 8;
	add.s64 	%rd18, %rd10, %rd71;
	ld.f64 	%fd128, [%rd18];
	setp.leu.f64 	%p95, %fd320, %fd128;
	@%p95 bra 	$L__BB0_158;
	st.shared.f64 	[_ZZ18smallSimplexSolverPdiiS_S_S_E11smallestObj], %fd128;
	st.shared.u32 	[_ZZ18smallSimplexSolverPdiiS_S_S_E12pivotRowIndx], %r336;
	mov.f64 	%fd320, %fd128;
$L__BB0_158:
	setp.eq.s32 	%p96, %r23, 1;
	@%p96 bra 	$L__BB0_164;
	ld.f64 	%fd130, [%rd18+8];
	setp.leu.f64 	%p97, %fd320, %fd130;
	@%p97 bra 	$L__BB0_161;
	st.shared.f64 	[_ZZ18smallSimplexSolverPdiiS_S_S_E11smallestObj], %fd130;
	add.s32 	%r190, %r336, 1;
	st.shared.u32 	[_ZZ18smallSimplexSolverPdiiS_S_S_E12pivotRowIndx], %r190;
	mov.f64 	%fd320, %fd130;
$L__BB0_161:
	setp.eq.s32 	%p98, %r23, 2;
	@%p98 bra 	$L__BB0_164;
	ld.f64 	%fd132, [%rd18+16];
	setp.leu.f64 	%p99, %fd320, %fd132;
	@%p99 bra 	$L__BB0_164;
	st.shared.f64 	[_ZZ18smallSimplexSolverPdiiS_S_S_E11smallestObj], %fd132;
	add.s32 	%r191, %r336, 2;
	st.shared.u32 	[_ZZ18smallSimplexSolverPdiiS_S_S_E12pivotRowIndx], %r191;
$L__BB0_164:
	setp.ge.s32 	%p100, %r1, %r101;
	bar.sync 	0;
	@%p100 bra 	$L__BB0_167;
	ld.shared.u32 	%r192, [_ZZ18smallSimplexSolverPdiiS_S_S_E12pivotRowIndx];
	mul.lo.s32 	%r55, %r192, %r101;
	mul.wide.s32 	%rd72, %r192, 8;
	add.s64 	%rd19, %rd8, %rd72;
	mov.u32 	%r338, %r1;
$L__BB0_166:
	add.s32 	%r193, %r55, %r338;
	mul.wide.s32 	%rd73, %r193, 8;
	add.s64 	%rd74, %rd7, %rd73;
	ld.f64 	%fd147, [%rd74];
	ld.f64 	%fd148, [%rd19];
	div.rn.f64 	%fd149, %fd147, %fd148;
	st.f64 	[%rd74], %fd149;
	mul.wide.u32 	%rd75, %r338, 8;
	add.s64 	%rd76, %rd9, %rd75;
	st.f64 	[%rd76], %fd149;
	add.s32 	%r338, %r338, %r3;
	setp.lt.s32 	%p101, %r338, %r101;
	@%p101 bra 	$L__BB0_166;
$L__BB0_167:
	setp.ge.s32 	%p102, %r1, %r102;
	@%p102 bra 	$L__BB0_182;
	ld.shared.u32 	%r56, [_ZZ18smallSimplexSolverPdiiS_S_S_E12pivotRowIndx];
	mov.u32 	%r339, %r1;
$L__BB0_169:
	setp.lt.s32 	%p103, %r101, 1;
	setp.eq.s32 	%p104, %r339, %r56;
	or.pred  	%p105, %p104, %p103;
	@%p105 bra 	$L__BB0_181;
	setp.lt.u32 	%p106, %r6, 7;
	mul.lo.s32 	%r60, %r339, %r101;
	mul.wide.u32 	%rd77, %r339, 8;
	add.s64 	%rd20, %rd8, %rd77;
	mov.b32 	%r342, 0;
	@%p106 bra 	$L__BB0_173;
	mov.b32 	%r340, 0;
$L__BB0_172:
	.pragma "nounroll";
	add.s32 	%r196, %r340, %r60;
	mul.wide.u32 	%rd78, %r196, 8;
	add.s64 	%rd79, %rd7, %rd78;
	ld.f64 	%fd150, [%rd79];
	ld.f64 	%fd151, [%rd20];
	mul.wide.u32 	%rd80, %r340, 8;
	add.s64 	%rd81, %rd9, %rd80;
	ld.f64 	%fd152, [%rd81];
	mul.f64 	%fd153, %fd151, %fd152;
	sub.f64 	%fd154, %fd150, %fd153;
	st.f64 	[%rd79], %fd154;
	ld.f64 	%fd155, [%rd79+8];
	ld.f64 	%fd156, [%rd20];
	ld.f64 	%fd157, [%rd81+8];
	mul.f64 	%fd158, %fd156, %fd157;
	sub.f64 	%fd159, %fd155, %fd158;
	st.f64 	[%rd79+8], %fd159;
	ld.f64 	%fd160, [%rd79+16];
	ld.f64 	%fd161, [%rd20];
	ld.f64 	%fd162, [%rd81+16];
	mul.f64 	%fd163, %fd161, %fd162;
	sub.f64 	%fd164, %fd160, %fd163;
	st.f64 	[%rd79+16], %fd164;
	ld.f64 	%fd165, [%rd79+24];
	ld.f64 	%fd166, [%rd20];
	ld.f64 	%fd167, [%rd81+24];
	mul.f64 	%fd168, %fd166, %fd167;
	sub.f64 	%fd169, %fd165, %fd168;
	st.f64 	[%rd79+24], %fd169;
	ld.f64 	%fd170, [%rd79+32];
	ld.f64 	%fd171, [%rd20];
	ld.f64 	%fd172, [%rd81+32];
	mul.f64 	%fd173, %fd171, %fd172;
	sub.f64 	%fd174, %fd170, %fd173;
	st.f64 	[%rd79+32], %fd174;
	ld.f64 	%fd175, [%rd79+40];
	ld.f64 	%fd176, [%rd20];
	ld.f64 	%fd177, [%rd81+40];
	mul.f64 	%fd178, %fd176, %fd177;
	sub.f64 	%fd179, %fd175, %fd178;
	st.f64 	[%rd79+40], %fd179;
	ld.f64 	%fd180, [%rd79+48];
	ld.f64 	%fd181, [%rd20];
	ld.f64 	%fd182, [%rd81+48];
	mul.f64 	%fd183, %fd181, %fd182;
	sub.f64 	%fd184, %fd180, %fd183;
	st.f64 	[%rd79+48], %fd184;
	ld.f64 	%fd185, [%rd79+56];
	ld.f64 	%fd186, [%rd20];
	ld.f64 	%fd187, [%rd81+56];
	mul.f64 	%fd188, %fd186, %fd187;
	sub.f64 	%fd189, %fd185, %fd188;
	st.f64 	[%rd79+56], %fd189;
	add.s32 	%r340, %r340, 8;
	setp.ne.s32 	%p107, %r340, %r24;
	mov.u32 	%r342, %r24;
	@%p107 bra 	$L__BB0_172;
$L__BB0_173:
	setp.eq.s32 	%p108, %r11, 0;
	@%p108 bra 	$L__BB0_181;
	setp.lt.u32 	%p109, %r12, 3;
	@%p109 bra 	$L__BB0_176;
	add.s32 	%r197, %r342, %r60;
	mul.wide.u32 	%rd82, %r197, 8;
	add.s64 	%rd83, %rd7, %rd82;
	ld.f64 	%fd190, [%rd83];
	ld.f64 	%fd191, [%rd20];
	cvt.u64.u32 	%rd84, %r342;
	mul.wide.u32 	%rd85, %r342, 8;
	add.s64 	%rd86, %rd9, %rd85;
	ld.f64 	%fd192, [%rd86];
	mul.f64 	%fd193, %fd191, %fd192;
	sub.f64 	%fd194, %fd190, %fd193;
	st.f64 	[%rd83], %fd194;
	cvt.u64.u32 	%rd87, %r60;
	add.s64 	%rd88, %rd84, %rd87;
	shl.b64 	%rd89, %rd88, 3;
	add.s64 	%rd90, %rd7, %rd89;
	ld.f64 	%fd195, [%rd90+8];
	ld.f64 	%fd196, [%rd20];
	ld.f64 	%fd197, [%rd86+8];
	mul.f64 	%fd198, %fd196, %fd197;
	sub.f64 	%fd199, %fd195, %fd198;
	st.f64 	[%rd90+8], %fd199;
	ld.f64 	%fd200, [%rd90+16];
	ld.f64 	%fd201, [%rd20];
	ld.f64 	%fd202, [%rd86+16];
	mul.f64 	%fd203, %fd201, %fd202;
	sub.f64 	%fd204, %fd200, %fd203;
	st.f64 	[%rd90+16], %fd204;
	ld.f64 	%fd205, [%rd90+24];
	ld.f64 	%fd206, [%rd20];
	ld.f64 	%fd207, [%rd86+24];
	mul.f64 	%fd208, %fd206, %fd207;
	sub.f64 	%fd209, %fd205, %fd208;
	st.f64 	[%rd90+24], %fd209;
	add.s32 	%r342, %r342, 4;
$L__BB0_176:
	setp.eq.s32 	%p110, %r15, 0;
	@%p110 bra 	$L__BB0_181;
	setp.eq.s32 	%p111, %r15, 1;
	@%p111 bra 	$L__BB0_179;
	add.s32 	%r198, %r342, %r60;
	mul.wide.u32 	%rd91, %r198, 8;
	add.s64 	%rd92, %rd7, %rd91;
	ld.f64 	%fd210, [%rd92];
	ld.f64 	%fd211, [%rd20];
	cvt.u64.u32 	%rd93, %r342;
	mul.wide.u32 	%rd94, %r342, 8;
	add.s64 	%rd95, %rd9, %rd94;
	ld.f64 	%fd212, [%rd95];
	mul.f64 	%fd213, %fd211, %fd212;
	sub.f64 	%fd214, %fd210, %fd213;
	st.f64 	[%rd92], %fd214;
	cvt.u64.u32 	%rd96, %r60;
	add.s64 	%rd97, %rd93, %rd96;
	shl.b64 	%rd98, %rd97, 3;
	add.s64 	%rd99, %rd7, %rd98;
	ld.f64 	%fd215, [%rd99+8];
	ld.f64 	%fd216, [%rd20];
	ld.f64 	%fd217, [%rd95+8];
	mul.f64 	%fd218, %fd216, %fd217;
	sub.f64 	%fd219, %fd215, %fd218;
	st.f64 	[%rd99+8], %fd219;
	add.s32 	%r342, %r342, 2;
$L__BB0_179:
	setp.eq.s32 	%p112, %r25, 0;
	@%p112 bra 	$L__BB0_181;
	add.s32 	%r199, %r342, %r60;
	mul.wide.u32 	%rd100, %r199, 8;
	add.s64 	%rd101, %rd7, %rd100;
	ld.f64 	%fd220, [%rd101];
	ld.f64 	%fd221, [%rd20];
	mul.wide.u32 	%rd102, %r342, 8;
	add.s64 	%rd103, %rd9, %rd102;
	ld.f64 	%fd222, [%rd103];
	mul.f64 	%fd223, %fd221, %fd222;
	sub.f64 	%fd224, %fd220, %fd223;
	st.f64 	[%rd101], %fd224;
$L__BB0_181:
	add.s32 	%r339, %r339, %r3;
	setp.lt.s32 	%p113, %r339, %r102;
	@%p113 bra 	$L__BB0_169;
$L__BB0_182:
	setp.lt.s32 	%p114, %r2, 1;
	@%p114 bra 	$L__BB0_223;
	setp.lt.u32 	%p115, %r2, 8;
	mov.b32 	%r346, 0;
	@%p115 bra 	$L__BB0_202;
	mov.b32 	%r344, 0;
$L__BB0_185:
	.pragma "nounroll";
	ld.shared.u64 	%rd104, [_ZZ14branchAndBoundiPiS_S_PdS0_iiE10currentJob];
	mul.wide.u32 	%rd105, %r344, 8;
	add.s64 	%rd106, %rd104, %rd105;
	ld.f64 	%fd225, [%rd106];
	st.local.f64 	[%rd3], %fd225;
	mov.u64 	%rd107, $str$1;
	cvta.global.u64 	%rd108, %rd107;
	add.u64 	%rd109, %SP, 16;
	{ // callseq 5, 0
	.param .b64 param0;
	st.param.b64 	[param0], %rd108;
	.param .b64 param1;
	st.param.b64 	[param1], %rd109;
	.param .b32 retval0;
	call.uni (retval0), 
	vprintf, 
	(
	param0, 
	param1
	);
	ld.param.b32 	%r202, [retval0];
	} // callseq 5
	rem.s32 	%r204, %r344, %r101;
	setp.ne.s32 	%p116, %r204, %r6;
	@%p116 bra 	$L__BB0_187;
	mov.u64 	%rd110, $str$2;
	cvta.global.u64 	%rd111, %rd110;
	{ // callseq 6, 0
	.param .b64 param0;
	st.param.b64 	[param0], %rd111;
	.param .b64 param1;
	st.param.b64 	[param1], 0;
	.param .b32 retval0;
	call.uni (retval0), 
	vprintf, 
	(
	param0, 
	param1
	);
	ld.param.b32 	%r205, [retval0];
	} // callseq 6
$L__BB0_187:
	add.s32 	%r207, %r344, 1;
	ld.shared.u64 	%rd112, [_ZZ14branchAndBoundiPiS_S_PdS0_iiE10currentJob];
	add.s64 	%rd114, %rd112, %rd105;
	ld.f64 	%fd226, [%rd114+8];
	st.local.f64 	[%rd3], %fd226;
	mov.u64 	%rd115, $str$1;
	cvta.global.u64 	%rd116, %rd115;
	add.u64 	%rd117, %SP, 16;
	{ // callseq 7, 0
	.param .b64 param0;
	st.param.b64 	[param0], %rd116;
	.param .b64 param1;
	st.param.b64 	[param1], %rd117;
	.param .b32 retval0;
	call.uni (retval0), 
	vprintf, 
	(
	param0, 
	param1
	);
	ld.param.b32 	%r208, [retval0];
	} // callseq 7
	rem.s32 	%r210, %r207, %r101;
	setp.ne.s32 	%p117, %r210, %r6;
	@%p117 bra 	$L__BB0_189;
	mov.u64 	%rd118, $str$2;
	cvta.global.u64 	%rd119, %rd118;
	{ // callseq 8, 0
	.param .b64 param0;
	st.param.b64 	[param0], %rd119;
	.param .b64 param1;
	st.param.b64 	[param1], 0;
	.param .b32 retval0;
	call.uni (retval0), 
	vprintf, 
	(
	param0, 
	param1
	);
	ld.param.b32 	%r211, [retval0];
	} // callseq 8
$L__BB0_189:
	add.s32 	%r213, %r344, 2;
	ld.shared.u64 	%rd120, [_ZZ14branchAndBoundiPiS_S_PdS0_iiE10currentJob];
	add.s64 	%rd122, %rd120, %rd105;
	ld.f64 	%fd227, [%rd122+16];
	st.local.f64 	[%rd3], %fd227;
	mov.u64 	%rd123, $str$1;
	cvta.global.u64 	%rd124, %rd123;
	add.u64 	%rd125, %SP, 16;
	{ // callseq 9, 0
	.param .b64 param0;
	st.param.b64 	[param0], %rd124;
	.param .b64 param1;
	st.param.b64 	[param1], %rd125;
	.param .b32 retval0;
	call.uni (retval0), 
	vprintf, 
	(
	param0, 
	param1
	);
	ld.param.b32 	%r214, [retval0];
	} // callseq 9
	rem.s32 	%r216, %r213, %r101;
	setp.ne.s32 	%p118, %r216, %r6;
	@%p118 bra 	$L__BB0_191;
	mov.u64 	%rd126, $str$2;
	cvta.global.u64 	%rd127, %rd126;
	{ // callseq 10, 0
	.param .b64 param0;
	st.param.b64 	[param0], %rd127;
	.param .b64 param1;
	st.param.b64 	[param1], 0;
	.param .b32 retval0;
	call.uni (retval0), 
	vprintf, 
	(
	param0, 
	param1
	);
	ld.param.b32 	%r217, [retval0];
	} // callseq 10
$L__BB0_191:
	add.s32 	%r219, %r344, 3;
	ld.shared.u64 	%rd128, [_ZZ14branchAndBoundiPiS_S_PdS0_iiE10currentJob];
	add.s64 	%rd130, %rd128, %rd105;
	ld.f64 	%fd228, [%rd130+24];
	st.local.f64 	[%rd3], %fd228;
	mov.u64 	%rd131, $str$1;
	cvta.global.u64 	%rd132, %rd131;
	add.u64 	%rd133, %SP, 16;
	{ // callseq 11, 0
	.param .b64 param0;
	st.param.b64 	[param0], %rd132;
	.param .b64 param1;
	st.param.b64 	[param1], %rd133;
	.param .b32 retval0;
	call.uni (retval0), 
	vprintf, 
	(
	param0, 
	param1
	);
	ld.param.b32 	%r220, [retval0];
	} // callseq 11
	rem.s32 	%r222, %r219, %r101;
	setp.ne.s32 	%p119, %r222, %r6;
	@%p119 bra 	$L__BB0_193;
	mov.u64 	%rd134, $str$2;
	cvta.global.u64 	%rd135, %rd134;
	{ // callseq 12, 0
	.param .b64 param0;
	st.param.b64 	[param0], %rd135;
	.param .b64 param1;
	st.param.b64 	[param1], 0;
	.param .b32 retval0;
	call.uni (retval0), 
	vprintf, 
	(
	param0, 
	param1
	);
	ld.param.b32 	%r223, [retval0];
	} // callseq 12
$L__BB0_193:
	add.s32 	%r225, %r344, 4;
	ld.shared.u64 	%rd136, [_ZZ14branchAndBoundiPiS_S_PdS0_iiE10currentJob];
	add.s64 	%rd138, %rd136, %rd105;
	ld.f64 	%fd229, [%rd138+32];
	st.local.f64 	[%rd3], %fd229;
	mov.u64 	%rd139, $str$1;
	cvta.global.u64 	%rd140, %rd139;
	add.u64 	%rd141, %SP, 16;
	{ // callseq 13, 0
	.param .b64 param0;
	st.param.b64 	[param0], %rd140;
	.param .b64 param1;
	st.param.b64 	[param1], %rd141;
	.param .b32 retval0;
	call.uni (retval0), 
	vprintf, 
	(
	param0, 
	param1
	);
	ld.param.b32 	%r226, [retval0];
	} // callseq 13
	rem.s32 	%r228, %r225, %r101;
	setp.ne.s32 	%p120, %r228, %r6;
	@%p120 bra 	$L__BB0_195;
	mov.u64 	%rd142, $str$2;
	cvta.global.u64 	%rd143, %rd142;
	{ // callseq 14, 0
	.param .b64 param0;
	st.param.b64 	[param0], %rd143;
	.param .b64 param1;
	st.param.b64 	[param1], 0;
	.param .b32 retval0;
	call.uni (retval0), 
	vprintf, 
	(
	param0, 
	param1
	);
	ld.param.b32 	%r229, [retval0];
	} // callseq 14
$L__BB0_195:
	add.s32 	%r231, %r344, 5;
	ld.shared.u64 	%rd144, [_ZZ14branchAndBoundiPiS_S_PdS0_iiE10currentJob];
	add.s64 	%rd146, %rd144, %rd105;
	ld.f64 	%fd230, [%rd146+40];
	st.local.f64 	[%rd3], %fd230;
	mov.u64 	%rd147, $str$1;
	cvta.global.u64 	%rd148, %rd147;
	add.u64 	%rd149, %SP, 16;
	{ // callseq 15, 0
	.param .b64 param0;
	st.param.b64 	[param0], %rd148;
	.param .b64 param1;
	st.param.b64 	[param1], %rd149;
	.param .b32 retval0;
	call.uni (retval0), 
	vprintf, 
	(
	param0, 
	param1
	);
	ld.param.b32 	%r232, [retval0];
	} // callseq 15
	rem.s32 	%r234, %r231, %r101;
	setp.ne.s32 	%p121, %r234, %r6;
	@%p121 bra 	$L__BB0_197;
	mov.u64 	%rd150, $str$2;
	cvta.global.u64 	%rd151, %rd150;
	{ // callseq 16, 0
	.param .b64 param0;
	st.param.b64 	[param0], %rd151;
	.param .b64 param1;
	st.param.b64 	[param1], 0;
	.param .b32 retval0;
	call.uni (retval0), 
	vprintf, 
	(
	param0, 
	param1
	);
	ld.param.b32 	%r235, [retval0];
	} // callseq 16
$L__BB0_197:
	add.s32 	%r237, %r344, 6;
	ld.shared.u64 	%rd152, [_ZZ14branchAndBoundiPiS_S_PdS0_iiE10currentJob];
	add.s64 	%rd154, %rd152, %rd105;
	ld.f64 	%fd231, [%rd154+48];
	st.local.f64 	[%rd3], %fd231;
	mov.u64 	%rd155, $str$1;
	cvta.global.u64 	%rd156, %rd155;
	add.u64 	%rd157, %SP, 16;
	{ // callseq 17, 0
	.param .b64 param0;
	st.param.b64 	[param0], %rd156;
	.param .b64 param1;
	st.param.b64 	[param1], %rd157;
	.param .b32 retval0;
	call.uni (retval0), 
	vprintf, 
	(
	param0, 
	param1
	);
	ld.param.b32 	%r238, [retval0];
	} // callseq 17
	rem.s32 	%r240, %r237, %r101;
	setp.ne.s32 	%p122, %r240, %r6;
	@%p122 bra 	$L__BB0_199;
	mov.u64 	%rd158, $str$2;
	cvta.global.u64 	%rd159, %rd158;
	{ // callseq 18, 0
	.param .b64 param0;
	st.param.b64 	[param0], %rd159;
	.param .b64 param1;
	st.param.b64 	[param1], 0;
	.param .b32 retval0;
	call.uni (retval0), 
	vprintf, 
	(
	param0, 
	param1
	);
	ld.param.b32 	%r241, [retval0];
	} // callseq 18
$L__BB0_199:
	add.s32 	%r243, %r344, 7;
	ld.shared.u64 	%rd160, [_ZZ14branchAndBoundiPiS_S_PdS0_iiE10currentJob];
	add.s64 	%rd162, %rd160, %rd105;
	ld.f64 	%fd232, [%rd162+56];
	st.local.f64 	[%rd3], %fd232;
	mov.u64 	%rd163, $str$1;
	cvta.global.u64 	%rd164, %rd163;
	add.u64 	%rd165, %SP, 16;
	{ // callseq 19, 0
	.param .b64 param0;
	st.param.b64 	[param0], %rd164;
	.param .b64 param1;
	st.param.b64 	[param1], %rd165;
	.param .b32 retval0;
	call.uni (retval0), 
	vprintf, 
	(
	param0, 
	param1
	);
	ld.param.b32 	%r244, [retval0];
	} // callseq 19
	rem.s32 	%r246, %r243, %r101;
	setp.ne.s32 	%p123, %r246, %r6;
	@%p123 bra 	$L__BB0_201;
	mov.u64 	%rd166, $str$2;
	cvta.global.u64 	%rd167, %rd166;
	{ // callseq 20, 0
	.param .b64 param0;
	st.param.b64 	[param0], %rd167;
	.param .b64 param1;
	st.param.b64 	[param1], 0;
	.param .b32 retval0;
	call.uni (retval0), 
	vprintf, 
	(
	param0, 
	param1
	);
	ld.param.b32 	%r247, [retval0];
	} // callseq 20
$L__BB0_201:
	add.s32 	%r344, %r344, 8;
	setp.ne.s32 	%p124, %r344, %r26;
	mov.u32 	%r346, %r26;
	@%p124 bra 	$L__BB0_185;
$L__BB0_202:
	setp.eq.s32 	%p125, %r16, 0;
	@%p125 bra 	$L__BB0_223;
	add.s32 	%r249, %r16, -1;
	setp.lt.u32 	%p126, %r249, 3;
	@%p126 bra 	$L__BB0_213;
	ld.shared.u64 	%rd168, [_ZZ14branchAndBoundiPiS_S_PdS0_iiE10currentJob];
	mul.wide.u32 	%rd169, %r346, 8;
	add.s64 	%rd170, %rd168, %rd169;
	ld.f64 	%fd233, [%rd170];
	st.local.f64 	[%rd3], %fd233;
	mov.u64 	%rd171, $str$1;
	cvta.global.u64 	%rd172, %rd171;
	add.u64 	%rd173, %SP, 16;
	{ // callseq 21, 0
	.param .b64 param0;
	st.param.b64 	[param0], %rd172;
	.param .b64 param1;
	st.param.b64 	[param1], %rd173;
	.param .b32 retval0;
	call.uni (retval0), 
	vprintf, 
	(
	param0, 
	param1
	);
	ld.param.b32 	%r250, [retval0];
	} // callseq 21
	rem.s32 	%r252, %r346, %r101;
	setp.ne.s32 	%p127, %r252, %r6;
	@%p127 bra 	$L__BB0_206;
	mov.u64 	%rd174, $str$2;
	cvta.global.u64 	%rd175, %rd174;
	{ // callseq 22, 0
	.param .b64 param0;
	st.param.b64 	[param0], %rd175;
	.param .b64 param1;
	st.param.b64 	[param1], 0;
	.param .b32 retval0;
	call.uni (retval0), 
	vprintf, 
	(
	param0, 
	param1
	);
	ld.param.b32 	%r253, [retval0];
	} // callseq 22
$L__BB0_206:
	add.s32 	%r255, %r346, 1;
	ld.shared.u64 	%rd176, [_ZZ14branchAndBoundiPiS_S_PdS0_iiE10currentJob];
	add.s64 	%rd178, %rd176, %rd169;
	ld.f64 	%fd234, [%rd178+8];
	st.local.f64 	[%rd3], %fd234;
	mov.u64 	%rd179, $str$1;
	cvta.global.u64 	%rd180, %rd179;
	add.u64 	%rd181, %SP, 16;
	{ // callseq 23, 0
	.param .b64 param0;
	st.param.b64 	[param0], %rd180;
	.param .b64 param1;
	st.param.b64 	[param1], %rd181;
	.param .b32 retval0;
	call.uni (retval0), 
	vprintf, 
	(
	param0, 
	param1
	);
	ld.param.b32 	%r256, [retval0];
	} // callseq 23
	rem.s32 	%r258, %r255, %r101;
	setp.ne.s32 	%p128, %r258, %r6;
	@%p128 bra 	$L__BB0_208;
	mov.u64 	%rd182, $str$2;
	cvta.global.u64 	%rd183, %rd182;
	{ // callseq 24, 0
	.param .b64 param0;
	st.param.b64 	[param0], %rd183;
	.param .b64 param1;
	st.param.b64 	[param1], 0;
	.param .b32 retval0;
	call.uni (retval0), 
	vprintf, 
	(
	param0, 
	param1
	);
	ld.param.b32 	%r259, [retval0];
	} // callseq 24
$L__BB0_208:
	add.s32 	%r261, %r346, 2;
	ld.shared.u64 	%rd184, [_ZZ14branchAndBoundiPiS_S_PdS0_iiE10currentJob];
	add.s64 	%rd186, %rd184, %rd169;
	ld.f64 	%fd235, [%rd186+16];
	st.local.f64 	[%rd3], %fd235;
	mov.u64 	%rd187, $str$1;
	cvta.global.u64 	%rd188, %rd187;
	add.u64 	%rd189, %SP, 16;
	{ // callseq 25, 0
	.param .b64 param0;
	st.param.b64 	[param0], %rd188;
	.param .b64 param1;
	st.param.b64 	[param1], %rd189;
	.param .b32 retval0;
	call.uni (retval0), 
	vprintf, 
	(
	param0, 
	param1
	);
	ld.param.b32 	%r262, [retval0];
	} // callseq 25
	rem.s32 	%r264, %r261, %r101;
	setp.ne.s32 	%p129, %r264, %r6;
	@%p129 bra 	$L__BB0_210;
	mov.u64 	%rd190, $str$2;
	cvta.global.u64 	%rd191, %rd190;
	{ // callseq 26, 0
	.param .b64 param0;
	st.param.b64 	[param0], %rd191;
	.param .b64 param1;
	st.param.b64 	[param1], 0;
	.param .b32 retval0;
	call.uni (retval0), 
	vprintf, 
	(
	param0, 
	param1
	);
	ld.param.b32 	%r265, [retval0];
	} // callseq 26
$L__BB0_210:
	add.s32 	%r267, %r346, 3;
	ld.shared.u64 	%rd192, [_ZZ14branchAndBoundiPiS_S_PdS0_iiE10currentJob];
	add.s64 	%rd194, %rd192, %rd169;
	ld.f64 	%fd236, [%rd194+24];
	st.local.f64 	[%rd3], %fd236;
	mov.u64 	%rd195, $str$1;
	cvta.global.u64 	%rd196, %rd195;
	add.u64 	%rd197, %SP, 16;
	{ // callseq 27, 0
	.param .b64 param0;
	st.param.b64 	[param0], %rd196;
	.param .b64 param1;
	st.param.b64 	[param1], %rd197;
	.param .b32 retval0;
	call.uni (retval0), 
	vprintf, 
	(
	param0, 
	param1
	);
	ld.param.b32 	%r268, [retval0];
	} // callseq 27
	rem.s32 	%r270, %r267, %r101;
	setp.ne.s32 	%p130, %r270, %r6;
	@%p130 bra 	$L__BB0_212;
	mov.u64 	%rd198, $str$2;
	cvta.global.u64 	%rd199, %rd198;
	{ // callseq 28, 0
	.param .b64 param0;
	st.param.b64 	[param0], %rd199;
	.param .b64 param1;
	st.param.b64 	[param1], 0;
	.param .b32 retval0;
	call.uni (retval0), 
	vprintf, 
	(
	param0, 
	param1
	);
	ld.param.b32 	%r271, [retval0];
	} // callseq 28
$L__BB0_212:
	add.s32 	%r346, %r346, 4;
$L__BB0_213:
	and.b32  	%r273, %r2, 3;
	setp.eq.s32 	%p131, %r273, 0;
	@%p131 bra 	$L__BB0_223;
	setp.eq.s32 	%p132, %r273, 1;
	@%p132 bra 	$L__BB0_220;
	ld.shared.u64 	%rd200, [_ZZ14branchAndBoundiPiS_S_PdS0_iiE10currentJob];
	mul.wide.u32 	%rd201, %r346, 8;
	add.s64 	%rd202, %rd200, %rd201;
	ld.f64 	%fd237, [%rd202];
	st.local.f64 	[%rd3], %fd237;
	mov.u64 	%rd203, $str$1;
	cvta.global.u64 	%rd204, %rd203;
	add.u64 	%rd205, %SP, 16;
	{ // callseq 29, 0
	.param .b64 param0;
	st.param.b64 	[param0], %rd204;
	.param .b64 param1;
	st.param.b64 	[param1], %rd205;
	.param .b32 retval0;
	call.uni (retval0), 
	vprintf, 
	(
	param0, 
	param1
	);
	ld.param.b32 	%r274, [retval0];
	} // callseq 29
	rem.s32 	%r276, %r346, %r101;
	setp.ne.s32 	%p133, %r276, %r6;
	@%p133 bra 	$L__BB0_217;
	mov.u64 	%rd206, $str$2;
	cvta.global.u64 	%rd207, %rd206;
	{ // callseq 30, 0
	.param .b64 param0;
	st.param.b64 	[param0], %rd207;
	.param .b64 param1;
	st.param.b64 	[param1], 0;
	.param .b32 retval0;
	call.uni (retval0), 
	vprintf, 
	(
	param0, 
	param1
	);
	ld.param.b32 	%r277, [retval0];
	} // callseq 30
$L__BB0_217:
	add.s32 	%r279, %r346, 1;
	ld.shared.u64 	%rd208, [_ZZ14branchAndBoundiPiS_S_PdS0_iiE10currentJob];
	add.s64 	%rd210, %rd208, %rd201;
	ld.f64 	%fd238, [%rd210+8];
	st.local.f64 	[%rd3], %fd238;
	mov.u64 	%rd211, $str$1;
	cvta.global.u64 	%rd212, %rd211;
	add.u64 	%rd213, %SP, 16;
	{ // callseq 31, 0
	.param .b64 param0;
	st.param.b64 	[param0], %rd212;
	.param .b64 param1;
	st.param.b64 	[param1], %rd213;
	.param .b32 retval0;
	call.uni (retval0), 
	vprintf, 
	(
	param0, 
	param1
	);
	ld.param.b32 	%r280, [retval0];
	} // callseq 31
	rem.s32 	%r282, %r279, %r101;
	setp.ne.s32 	%p134, %r282, %r6;
	@%p134 bra 	$L__BB0_219;
	mov.u64 	%rd214, $str$2;
	cvta.global.u64 	%rd215, %rd214;
	{ // callseq 32, 0
	.param .b64 param0;
	st.param.b64 	[param0], %rd215;
	.param .b64 param1;
	st.param.b64 	[param1], 0;
	.param .b32 retval0;
	call.uni (retval0), 
	vprintf, 
	(
	param0, 
	param1
	);
	ld.param.b32 	%r283, [retval0];
	} // callseq 32
$L__BB0_219:
	add.s32 	%r346, %r346, 2;
$L__BB0_220:
	and.b32  	%r285, %r2, 1;
	setp.eq.b32 	%p135, %r285, 1;
	not.pred 	%p136, %p135;
	@%p136 bra 	$L__BB0_223;
	ld.shared.u64 	%rd216, [_ZZ14branchAndBoundiPiS_S_PdS0_iiE10currentJob];
	mul.wide.u32 	%rd217, %r346, 8;
	add.s64 	%rd218, %rd216, %rd217;
	ld.f64 	%fd239, [%rd218];
	st.local.f64 	[%rd3], %fd239;
	mov.u64 	%rd219, $str$1;
	cvta.global.u64 	%rd220, %rd219;
	add.u64 	%rd221, %SP, 16;
	{ // callseq 33, 0
	.param .b64 param0;
	st.param.b64 	[param0], %rd220;
	.param .b64 param1;
	st.param.b64 	[param1], %rd221;
	.param .b32 retval0;
	call.uni (retval0), 
	vprintf, 
	(
	param0, 
	param1
	);
	ld.param.b32 	%r286, [retval0];
	} // callseq 33
	rem.s32 	%r288, %r346, %r101;
	setp.ne.s32 	%p137, %r288, %r6;
	@%p137 bra 	$L__BB0_223;
	mov.u64 	%rd222, $str$2;
	cvta.global.u64 	%rd223, %rd222;
	{ // callseq 34, 0
	.param .b64 param0;
	st.param.b64 	[param0], %rd223;
	.param .b64 param1;
	st.param.b64 	[param1], 0;
	.param .b32 retval0;
	call.uni (retval0), 
	vprintf, 
	(
	param0, 
	param1
	);
	ld.param.b32 	%r289, [retval0];
	} // callseq 34
$L__BB0_223:
	setp.ne.s32 	%p138, %r1, 0;
	@%p138 bra 	$L__BB0_231;
	ld.shared.u64 	%rd224, [_ZZ14branchAndBoundiPiS_S_PdS0_iiE8pivotCol];
	{ // callseq 35, 0
	.param .b64 param0;
	st.param.b64 	[param0], %rd224;
	call.uni 
	free, 
	(
	param0
	);
	} // callseq 35
	ld.shared.u64 	%rd225, [_ZZ14branchAndBoundiPiS_S_PdS0_iiE8pivotRow];
	{ // callseq 36, 0
	.param .b64 param0;
	st.param.b64 	[param0], %rd225;
	call.uni 
	free, 
	(
	param0
	);
	} // callseq 36
	ld.shared.u64 	%rd226, [_ZZ14branchAndBoundiPiS_S_PdS0_iiE8ratioCol];
	{ // callseq 37, 0
	.param .b64 param0;
	st.param.b64 	[param0], %rd226;
	call.uni 
	free, 
	(
	param0
	);
	} // callseq 37
	ld.shared.u64 	%rd21, [_ZZ14branchAndBoundiPiS_S_PdS0_iiE10currentJob];
	mul.wide.s32 	%rd227, %r2, 8;
	add.s64 	%rd228, %rd21, %rd227;
	ld.f64 	%fd240, [%rd228+-8];
	setp.leu.f64 	%p139, %fd240, 0d4051133333333333;
	@%p139 bra 	$L__BB0_230;
	setp.lt.s32 	%p140, %r102, 2;
	mov.b32 	%r292, 1;
	st.shared.u32 	[_ZZ14branchAndBoundiPiS_S_PdS0_iiE6action], %r292;
	@%p140 bra 	$L__BB0_231;
	mov.b32 	%r348, 0;
$L__BB0_227:
	mad.lo.s32 	%r294, %r348, %r101, %r348;
	mul.wide.s32 	%rd229, %r294, 8;
	add.s64 	%rd230, %rd21, %rd229;
	ld.f64 	%fd241, [%rd230];
	setp.neu.f64 	%p141, %fd241, 0d3FF0000000000000;
	@%p141 bra 	$L__BB0_229;
	mad.lo.s32 	%r295, %r348, %r102, %r6;
	mul.wide.s32 	%rd231, %r295, 8;
	add.s64 	%rd232, %rd21, %rd231;
	ld.f64 	%fd353, [%rd232];
	mov.u32 	%r349, %r348;
	bra.uni 	$L__BB0_231;
$L__BB0_229:
	add.s32 	%r348, %r348, 1;
	setp.eq.s32 	%p142, %r348, %r4;
	@%p142 bra 	$L__BB0_231;
	bra.uni 	$L__BB0_227;
$L__BB0_230:
	mov.b32 	%r291, 0;
	st.shared.u32 	[_ZZ14branchAndBoundiPiS_S_PdS0_iiE6action], %r291;
$L__BB0_231:
	bar.sync 	0;
	ld.shared.u32 	%r296, [_ZZ14branchAndBoundiPiS_S_PdS0_iiE6action];
	setp.eq.s32 	%p143, %r296, 0;
	@%p143 bra 	$L__BB0_258;
	setp.ge.s32 	%p144, %r1, %r7;
	{ // callseq 38, 0
	.param .b64 param0;
	st.param.b64 	[param0], %rd6;
	.param .b64 retval0;
	call.uni (retval0), 
	malloc, 
	(
	param0
	);
	ld.param.b64 	%rd233, [retval0];
	} // callseq 38
	{ // callseq 39, 0
	.param .b64 param0;
	st.param.b64 	[param0], %rd6;
	.param .b64 retval0;
	call.uni (retval0), 
	malloc, 
	(
	param0
	);
	ld.param.b64 	%rd234, [retval0];
	} // callseq 39
	mov.u32 	%r355, %r1;
	@%p144 bra 	$L__BB0_233;
	bra.uni 	$L__BB0_264;
$L__BB0_233:
	@%p3 bra 	$L__BB0_247;
	mov.u32 	%r350, %r1;
$L__BB0_235:
	setp.lt.u32 	%p146, %r17, 7;
	mul.lo.s32 	%r80, %r350, %r101;
	mov.b32 	%r353, 0;
	@%p146 bra 	$L__BB0_238;
	mov.b32 	%r351, 0;
$L__BB0_237:
	.pragma "nounroll";
	ld.shared.u64 	%rd239, [_ZZ14branchAndBoundiPiS_S_PdS0_iiE8original];
	add.s32 	%r299, %r351, %r80;
	mul.wide.s32 	%rd240, %r299, 8;
	add.s64 	%rd241, %rd239, %rd240;
	ld.f64 	%fd242, [%rd241];
	add.s32 	%r300, %r299, %r350;
	mul.wide.s32 	%rd242, %r300, 8;
	add.s64 	%rd243, %rd233, %rd242;
	st.f64 	[%rd243], %fd242;
	ld.shared.u64 	%rd244, [_ZZ14branchAndBoundiPiS_S_PdS0_iiE8original];
	add.s64 	%rd245, %rd244, %rd240;
	ld.f64 	%fd243, [%rd245];
	add.s64 	%rd246, %rd234, %rd242;
	st.f64 	[%rd246], %fd243;
	ld.shared.u64 	%rd247, [_ZZ14branchAndBoundiPiS_S_PdS0_iiE8original];
	add.s64 	%rd248, %rd247, %rd240;
	ld.f64 	%fd244, [%rd248+8];
	st.f64 	[%rd243+8], %fd244;
	ld.shared.u64 	%rd249, [_ZZ14branchAndBoundiPiS_S_PdS0_iiE8original];
	add.s64 	%rd250, %rd249, %rd240;
	ld.f64 	%fd245, [%rd250+8];
	st.f64 	[%rd246+8], %fd245;
	ld.shared.u64 	%rd251, [_ZZ14branchAndBoundiPiS_S_PdS0_iiE8original];
	add.s64 	%rd252, %rd251, %rd240;
	ld.f64 	%fd246, [%rd252+16];
	st.f64 	[%rd243+16], %fd246;
	ld.shared.u64 	%rd253, [_ZZ14branchAndBoundiPiS_S_PdS0_iiE8original];
	add.s64 	%rd254, %rd253, %rd240;
	ld.f64 	%fd247, [%rd254+16];
	st.f64 	[%rd246+16], %fd247;
	ld.shared.u64 	%rd255, [_ZZ14branchAndBoundiPiS_S_PdS0_iiE8original];
	add.s64 	%rd256, %rd255, %rd240;
	ld.f64 	%fd248, [%rd256+24];
	st.f64 	[%rd243+24], %fd248;
	ld.shared.u64 	%rd257, [_ZZ14branchAndBoundiPiS_S_PdS0_iiE8original];
	add.s64 	%rd258, %rd257, %rd240;
	ld.f64 	%fd249, [%rd258+24];
	st.f64 	[%rd246+24], %fd249;
	ld.shared.u64 	%rd259, [_ZZ14branchAndBoundiPiS_S_PdS0_iiE8original];
	add.s64 	%rd260, %rd259, %rd240;
	ld.f64 	%fd250, [%rd260+32];
	st.f64 	[%rd243+32], %fd250;
	ld.shared.u64 	%rd261, [_ZZ14branchAndBoundiPiS_S_PdS0_iiE8original];
	add.s64 	%rd262, %rd261, %rd240;
	ld.f64 	%fd251, [%rd262+32];
	st.f64 	[%rd246+32], %fd251;
	ld.shared.u64 	%rd263, [_ZZ14branchAndBoundiPiS_S_PdS0_iiE8original];
	add.s64 	%rd264, %rd263, %rd240;
	ld.f64 	%fd252, [%rd264+40];
	st.f64 	[%rd243+40], %fd252;
	ld.shared.u64 	%rd265, [_ZZ14branchAndBoundiPiS_S_PdS0_iiE8original];
	add.s64 	%rd266, %rd265, %rd240;
	ld.f64 	%fd253, [%rd266+40];
	st.f64 	[%rd246+40], %fd253;
	ld.shared.u64 	%rd267, [_ZZ14branchAndBoundiPiS_S_PdS0_iiE8original];
	add.s64 	%rd268, %rd267, %rd240;
	ld.f64 	%fd254, [%rd268+48];
	st.f64 	[%rd243+48], %fd254;
	ld.shared.u64 	%rd269, [_ZZ14branchAndBoundiPiS_S_PdS0_iiE8original];
	add.s64 	%rd270, %rd269, %rd240;
	ld.f64 	%fd255, [%rd270+48];
	st.f64 	[%rd246+48], %fd255;
	ld.shared.u64 	%rd271, [_ZZ14branchAndBoundiPiS_S_PdS0_iiE8original];
	add.s64 	%rd272, %rd271, %rd240;
	ld.f64 	%fd256, [%rd272+56];
	st.f64 	[%rd243+56], %fd256;
	ld.shared.u64 	%rd273, [_ZZ14branchAndBoundiPiS_S_PdS0_iiE8original];
	add.s64 	%rd274, %rd273, %rd240;
	ld.f64 	%fd257, [%rd274+56];
	st.f64 	[%rd246+56], %fd257;
	add.s32 	%r351, %r351, 8;
	setp.ne.s32 	%p147, %r351, %r28;
	mov.u32 	%r353, %r28;
	@%p147 bra 	$L__BB0_237;
$L__BB0_238:
	setp.eq.s32 	%p148, %r27, 0;
	@%p148 bra 	$L__BB0_246;
	setp.lt.u32 	%p149, %r18, 3;
	@%p149 bra 	$L__BB0_241;
	ld.shared.u64 	%rd275, [_ZZ14branchAndBoundiPiS_S_PdS0_iiE8original];
	add.s32 	%r301, %r353, %r80;
	mul.wide.s32 	%rd276, %r301, 8;
	add.s64 	%rd277, %rd275, %rd276;
	ld.f64 	%fd258, [%rd277];
	add.s32 	%r302, %r301, %r350;
	mul.wide.s32 	%rd278, %r302, 8;
	add.s64 	%rd279, %rd233, %rd278;
	st.f64 	[%rd279], %fd258;
	ld.shared.u64 	%rd280, [_ZZ14branchAndBoundiPiS_S_PdS0_iiE8original];
	add.s64 	%rd281, %rd280, %rd276;
	ld.f64 	%fd259, [%rd281];
	add.s64 	%rd282, %rd234, %rd278;
	st.f64 	[%rd282], %fd259;
	ld.shared.u64 	%rd283, [_ZZ14branchAndBoundiPiS_S_PdS0_iiE8original];
	add.s64 	%rd284, %rd283, %rd276;
	ld.f64 	%fd260, [%rd284+8];
	st.f64 	[%rd279+8], %fd260;
	ld.shared.u64 	%rd285, [_ZZ14branchAndBoundiPiS_S_PdS0_iiE8original];
	add.s64 	%rd286, %rd285, %rd276;
	ld.f64 	%fd261, [%rd286+8];
	st.f64 	[%rd282+8], %fd261;
	ld.shared.u64 	%rd287, [_ZZ14branchAndBoundiPiS_S_PdS0_iiE8original];
	add.s64 	%rd288, %rd287, %rd276;
	ld.f64 	%fd262, [%rd288+16];
	st.f64 	[%rd279+16], %fd262;
	ld.shared.u64 	%rd289, [_ZZ14branchAndBoundiPiS_S_PdS0_iiE8original];
	add.s64 	%rd290, %rd289, %rd276;
	ld.f64 	%fd263, [%rd290+16];
	st.f64 	[%rd282+16], %fd263;
	ld.shared.u64 	%rd291, [_ZZ14branchAndBoundiPiS_S_PdS0_iiE8original];
	add.s64 	%rd292, %rd291, %rd276;
	ld.f64 	%fd264, [%rd292+24];
	st.f64 	[%rd279+24], %fd264;
	ld.shared.u64 	%rd293, [_ZZ14branchAndBoundiPiS_S_PdS0_iiE8original];
	add.s64 	%rd294, %rd293, %rd276;
	ld.f64 	%fd265, [%rd294+24];
	st.f64 	[%rd282+24], %fd265;
	add.s32 	%r353, %r353, 4;
$L__BB0_241:
	setp.eq.s32 	%p150, %r29, 0;
	@%p150 bra 	$L__BB0_246;
	setp.eq.s32 	%p151, %r19, 1;
	@%p151 bra 	$L__BB0_244;
	ld.shared.u64 	%rd295, [_ZZ14branchAndBoundiPiS_S_PdS0_iiE8original];
	add.s32 	%r303, %r353, %r80;
	mul.wide.s32 	%rd296, %r303, 8;
	add.s64 	%rd297, %rd295, %rd296;
	ld.f64 	%fd266, [%rd297];
	add.s32 	%r304, %r303, %r350;
	mul.wide.s32 	%rd298, %r304, 8;
	add.s64 	%rd299, %rd233, %rd298;
	st.f64 	[%rd299], %fd266;
	ld.shared.u64 	%rd300, [_ZZ14branchAndBoundiPiS_S_PdS0_iiE8original];
	add.s64 	%rd301, %rd300, %rd296;
	ld.f64 	%fd267, [%rd301];
	add.s64 	%rd302, %rd234, %rd298;
	st.f64 	[%rd302], %fd267;
	ld.shared.u64 	%rd303, [_ZZ14branchAndBoundiPiS_S_PdS0_iiE8original];
	add.s64 	%rd304, %rd303, %rd296;
	ld.f64 	%fd268, [%rd304+8];
	st.f64 	[%rd299+8], %fd268;
	ld.shared.u64 	%rd305, [_ZZ14branchAndBoundiPiS_S_PdS0_iiE8original];
	add.s64 	%rd306, %rd305, %rd296;
	ld.f64 	%fd269, [%rd306+8];
	st.f64 	[%rd302+8], %fd269;
	add.s32 	%r353, %r353, 2;
$L__BB0_244:
	setp.eq.s32 	%p152, %r30, 0;
	@%p152 bra 	$L__BB0_246;
	ld.shared.u64 	%rd307, [_ZZ14branchAndBoundiPiS_S_PdS0_iiE8original];
	add.s32 	%r305, %r353, %r80;
	mul.wide.s32 	%rd308, %r305, 8;
	add.s64 	%rd309, %rd307, %rd308;
	ld.f64 	%fd270, [%rd309];
	add.s32 	%r306, %r305, %r350;
	mul.wide.s32 	%rd310, %r306, 8;
	add.s64 	%rd311, %rd233, %rd310;
	st.f64 	[%rd311], %fd270;
	ld.shared.u64 	%rd312, [_ZZ14branchAndBoundiPiS_S_PdS0_iiE8original];
	add.s64 	%rd313, %rd312, %rd308;
	ld.f64 	%fd271, [%rd313];
	add.s64 	%rd314, %rd234, %rd310;
	st.f64 	[%rd314], %fd271;
$L__BB0_246:
	add.s32 	%r350, %r350, %r3;
	setp.lt.s32 	%p153, %r350, %r102;
	@%p153 bra 	$L__BB0_235;
$L__BB0_247:
	setp.ge.s32 	%p154, %r1, %r102;
	@%p154 bra 	$L__BB0_250;
	mov.u32 	%r356, %r1;
$L__BB0_249:
	ld.shared.u64 	%rd315, [_ZZ14branchAndBoundiPiS_S_PdS0_iiE8original];
	mul.lo.s32 	%r307, %r356, %r101;
	add.s32 	%r308, %r6, %r307;
	mul.wide.s32 	%rd316, %r308, 8;
	add.s64 	%rd317, %rd315, %rd316;
	ld.f64 	%fd272, [%rd317];
	add.s32 	%r309, %r307, %r356;
	add.s32 	%r310, %r309, %r101;
	mul.wide.s32 	%rd318, %r310, 8;
	add.s64 	%rd319, %rd233, %rd318;
	st.f64 	[%rd319], %fd272;
	ld.shared.u64 	%rd320, [_ZZ14branchAndBoundiPiS_S_PdS0_iiE8original];
	add.s64 	%rd321, %rd320, %rd316;
	ld.f64 	%fd273, [%rd321];
	add.s64 	%rd322, %rd234, %rd318;
	st.f64 	[%rd322], %fd273;
	add.s32 	%r356, %r356, %r3;
	setp.lt.s32 	%p155, %r356, %r102;
	@%p155 bra 	$L__BB0_249;
$L__BB0_250:
	@%p138 bra 	$L__BB0_252;
	add.s32 	%r311, %r6, %r8;
	add.s32 	%r312, %r349, %r8;
	mul.wide.s32 	%rd323, %r312, 8;
	add.s64 	%rd324, %rd233, %rd323;
	mov.b64 	%rd325, 4607182418800017408;
	st.u64 	[%rd324], %rd325;
	mul.wide.s32 	%rd326, %r311, 8;
	add.s64 	%rd327, %rd233, %rd326;
	st.u64 	[%rd327], %rd325;
	cvt.rmi.f64.f64 	%fd274, %fd353;
	st.f64 	[%rd327+8], %fd274;
	add.s64 	%rd328, %rd234, %rd323;
	st.u64 	[%rd328], %rd325;
	add.s64 	%rd329, %rd234, %rd326;
	mov.b64 	%rd330, -4616189618054758400;
	st.u64 	[%rd329], %rd330;
	cvt.rpi.f64.f64 	%fd275, %fd353;
	neg.f64 	%fd276, %fd275;
	st.f64 	[%rd329+8], %fd276;
$L__BB0_252:
	setp.gt.s32 	%p157, %r1, %r101;
	@%p157 bra 	$L__BB0_255;
	mov.u32 	%r357, %r1;
$L__BB0_254:
	add.s32 	%r313, %r9, %r357;
	mul.wide.s32 	%rd331, %r313, 8;
	add.s64 	%rd332, %rd233, %rd331;
	ld.f64 	%fd277, [%rd332];
	add.s64 	%rd334, %rd332, %rd333;
	ld.f64 	%fd278, [%rd334];
	st.f64 	[%rd332], %fd278;
	st.f64 	[%rd334], %fd277;
	add.s64 	%rd335, %rd234, %rd331;
	ld.f64 	%fd279, [%rd335];
	add.s64 	%rd336, %rd335, %rd333;
	ld.f64 	%fd280, [%rd336];
	st.f64 	[%rd335], %fd280;
	st.f64 	[%rd336], %fd279;
	add.s32 	%r357, %r357, %r3;
	setp.le.s32 	%p158, %r357, %r101;
	@%p158 bra 	$L__BB0_254;
$L__BB0_255:
	atom.global.add.u32 	%r314, [%rd1], 2;
	@%p144 bra 	$L__BB0_258;
	mov.u32 	%r358, %r1;
$L__BB0_257:
	mul.wide.s32 	%rd337, %r358, 8;
	add.s64 	%rd338, %rd233, %rd337;
	ld.f64 	%fd281, [%rd338];
	ld.shared.u64 	%rd339, [_ZZ14branchAndBoundiPiS_S_PdS0_iiE14othertableList];
	ld.global.u32 	%r315, [%rd1];
	add.s32 	%r316, %r315, -2;
	mad.lo.s32 	%r317, %r7, %r316, %r358;
	mul.wide.s32 	%rd340, %r317, 8;
	add.s64 	%rd341, %rd339, %rd340;
	st.f64 	[%rd341], %fd281;
	add.s64 	%rd342, %rd234, %rd337;
	ld.f64 	%fd282, [%rd342];
	ld.shared.u64 	%rd343, [_ZZ14branchAndBoundiPiS_S_PdS0_iiE14othertableList];
	ld.global.u32 	%r318, [%rd1];
	add.s32 	%r319, %r318, -1;
	mad.lo.s32 	%r320, %r7, %r319, %r358;
	mul.wide.s32 	%rd344, %r320, 8;
	add.s64 	%rd345, %rd343, %rd344;
	st.f64 	[%rd345], %fd282;
	add.s32 	%r358, %r358, %r3;
	setp.lt.s32 	%p160, %r358, %r7;
	@%p160 bra 	$L__BB0_257;
$L__BB0_258:
	ld.shared.u32 	%r321, [_ZZ14branchAndBoundiPiS_S_PdS0_iiE6stride];
	add.s32 	%r327, %r321, %r327;
	ld.shared.u64 	%rd346, [_ZZ14branchAndBoundiPiS_S_PdS0_iiE6length];
	ld.u32 	%r322, [%rd346];
	setp.lt.s32 	%p161, %r327, %r322;
	@%p161 bra 	$L__BB0_6;
$L__BB0_259:
	setp.ne.s32 	%p162, %r1, 0;
	@%p162 bra 	$L__BB0_261;
	atom.global.add.u32 	%r323, [%rd2], 1;
	mov.b16 	%rs3, 1;
	st.shared.u8 	[_ZZ14branchAndBoundiPiS_S_PdS0_iiE9localDone], %rs3;
$L__BB0_261:
	bar.sync 	0;
$L__BB0_262:
	bar.sync 	0;
	ld.global.u32 	%r324, [%rd2];
	setp.ne.s32 	%p163, %r324, %r100;
	@%p163 bra 	$L__BB0_4;
$L__BB0_263:
	ret;
$L__BB0_264:
	mul.wide.s32 	%rd235, %r355, 8;
	add.s64 	%rd236, %rd233, %rd235;
	mov.b64 	%rd237, 0;
	st.u64 	[%rd236], %rd237;
	add.s64 	%rd238, %rd234, %rd235;
	st.u64 	[%rd238], %rd237;
	add.s32 	%r355, %r355, %r3;
	setp.lt.s32 	%p145, %r355, %r7;
	@%p145 bra 	$L__BB0_264;
	bra.uni 	$L__BB0_233;

}


// ===== COMPILED SASS (sm_100) =====

	.target	sm_100

	.elftype	@"ET_EXEC"


//--------------------- .note.nv.tkinfo           --------------------------
	.section	.note.nv.tkinfo,"",@"SHT_NOTE"
	.sectionflags	@"SHF_NOTE_NV_TKINFO"
	.tkinfo
        /*0018*/ 	.word	0x00000002
        /*0030*/ 	.string	""
        /*0030*/ 	.string	"ptxas"
        /*0030*/ 	.string	"Cuda compilation tools, release 13.0, V13.0.88"
        /*0030*/ 	.string	"Build cuda_13.0.r13.0/compiler.36424714_0"
        /*0030*/ 	.string	"-arch sm_100 -m 64 "



//--------------------- .note.nv.cuinfo           --------------------------
	.section	.note.nv.cuinfo,"",@"SHT_NOTE"
	.sectionflags	@"SHF_NOTE_NV_CUINFO"
        /*0018*/ 	.short	0x0002
        /*001a*/ 	.short	0x0064
        /*001c*/ 	.short	0x0082
	.zero		2


//--------------------- .nv.info                  --------------------------
	.section	.nv.info,"",@"SHT_CUDA_INFO"
	.align	4


	//----- nvinfo : EIATTR_REGCOUNT
	.align		4
        /*0000*/ 	.byte	0x04, 0x2f
        /*0002*/ 	.short	(.L_13 - .L_12)
	.align		4
.L_12:
        /*0004*/ 	.word	index@(_Z14branchAndBoundiPiS_S_PdS0_ii)
        /*0008*/ 	.word	0x0000002c


	//----- nvinfo : EIATTR_FRAME_SIZE
	.align		4
.L_13:
        /*000c*/ 	.byte	0x04, 0x11
        /*000e*/ 	.short	(.L_15 - .L_14)
	.align		4
.L_14:
        /*0010*/ 	.word	index@($__internal_0_$__cuda_sm20_div_rn_f64_full)
        /*0014*/ 	.word	0x00000020


	//----- nvinfo : EIATTR_FRAME_SIZE
	.align		4
.L_15:
        /*0018*/ 	.byte	0x04, 0x11
        /*001a*/ 	.short	(.L_17 - .L_16)
	.align		4
.L_16:
        /*001c*/ 	.word	index@(_Z14branchAndBoundiPiS_S_PdS0_ii)
        /*0020*/ 	.word	0x00000020


	//----- nvinfo : EIATTR_MIN_STACK_SIZE
	.align		4
.L_17:
        /*0024*/ 	.byte	0x04, 0x12
        /*0026*/ 	.short	(.L_19 - .L_18)
	.align		4
.L_18:
        /*0028*/ 	.word	index@(_Z14branchAndBoundiPiS_S_PdS0_ii)
        /*002c*/ 	.word	0x00000020
.L_19:


//--------------------- .nv.compat                --------------------------
	.section	.nv.compat,"",@"SHT_CUDA_COMPAT_INFO"
	.align	4
        /*0000*/ 	.byte	0x02, 0x09, 0x00, 0x00, 0x02, 0x02, 0x01, 0x00, 0x02, 0x05, 0x05, 0x00, 0x03, 0x07, 0x01, 0x01
        /*0010*/ 	.byte	0x02, 0x03, 0x00, 0x00, 0x02, 0x06, 0x01, 0x00, 0x04, 0x0b, 0x08, 0x00, 0x01, 0x00, 0x00, 0x00
        /*0020*/ 	.byte	0x00, 0x00, 0x00, 0x00


//--------------------- .nv.info._Z14branchAndBoundiPiS_S_PdS0_ii --------------------------
	.section	.nv.info._Z14branchAndBoundiPiS_S_PdS0_ii,"",@"SHT_CUDA_INFO"
	.sectionflags	@""
	.align	4


	//----- nvinfo : EIATTR_CUDA_API_VERSION
	.align		4
        /*0000*/ 	.byte	0x04, 0x37
        /*0002*/ 	.short	(.L_21 - .L_20)
.L_20:
        /*0004*/ 	.word	0x00000082


	//----- nvinfo : EIATTR_KPARAM_INFO
	.align		4
.L_21:
        /*0008*/ 	.byte	0x04, 0x17
        /*000a*/ 	.short	(.L_23 - .L_22)
.L_22:
        /*000c*/ 	.word	0x00000000
        /*0010*/ 	.short	0x0007
        /*0012*/ 	.short	0x0034
        /*0014*/ 	.byte	0x00, 0xf0, 0x11, 0x00


	//----- nvinfo : EIATTR_KPARAM_INFO
	.align		4
.L_23:
        /*0018*/ 	.byte	0x04, 0x17
        /*001a*/ 	.short	(.L_25 - .L_24)
.L_24:
        /*001c*/ 	.word	0x00000000
        /*0020*/ 	.short	0x0006
        /*0022*/ 	.short	0x0030
        /*0024*/ 	.byte	0x00, 0xf0, 0x11, 0x00


	//----- nvinfo : EIATTR_KPARAM_INFO
	.align		4
.L_25:
        /*0028*/ 	.byte	0x04, 0x17
        /*002a*/ 	.short	(.L_27 - .L_26)
.L_26:
        /*002c*/ 	.word	0x00000000
        /*0030*/ 	.short	0x0005
        /*0032*/ 	.short	0x0028
        /*0034*/ 	.byte	0x00, 0xf5, 0x21, 0x00


	//----- nvinfo : EIATTR_KPARAM_INFO
	.align		4
.L_27:
        /*0038*/ 	.byte	0x04, 0x17
        /*003a*/ 	.short	(.L_29 - .L_28)
.L_28:
        /*003c*/ 	.word	0x00000000
        /*0040*/ 	.short	0x0004
        /*0042*/ 	.short	0x0020
        /*0044*/ 	.byte	0x00, 0xf5, 0x21, 0x00


	//----- nvinfo : EIATTR_KPARAM_INFO
	.align		4
.L_29:
        /*0048*/ 	.byte	0x04, 0x17
        /*004a*/ 	.short	(.L_31 - .L_30)
.L_30:
        /*004c*/ 	.word	0x00000000
        /*0050*/ 	.short	0x0003
        /*0052*/ 	.short	0x0018
        /*0054*/ 	.byte	0x00, 0xf5, 0x21, 0x00


	//----- nvinfo : EIATTR_KPARAM_INFO
	.align		4
.L_31:
        /*0058*/ 	.byte	0x04, 0x17
        /*005a*/ 	.short	(.L_33 - .L_32)
.L_32:
        /*005c*/ 	.word	0x00000000
        /*0060*/ 	.short	0x0002
        /*0062*/ 	.short	0x0010
        /*0064*/ 	.byte	0x00, 0xf5, 0x21, 0x00


	//----- nvinfo : EIATTR_KPARAM_INFO
	.align		4
.L_33:
        /*0068*/ 	.byte	0x04, 0x17
        /*006a*/ 	.short	(.L_35 - .L_34)
.L_34:
        /*006c*/ 	.word	0x00000000
        /*0070*/ 	.short	0x0001
        /*0072*/ 	.short	0x0008
        /*0074*/ 	.byte	0x00, 0xf5, 0x21, 0x00


	//----- nvinfo : EIATTR_KPARAM_INFO
	.align		4
.L_35:
        /*0078*/ 	.byte	0x04, 0x17
        /*007a*/ 	.short	(.L_37 - .L_36)
.L_36:
        /*007c*/ 	.word	0x00000000
        /*0080*/ 	.short	0x0000
        /*0082*/ 	.short	0x0000
        /*0084*/ 	.byte	0x00, 0xf0, 0x11, 0x00


	//----- nvinfo : EIATTR_SPARSE_MMA_MASK
	.align		4
.L_37:
        /*0088*/ 	.byte	0x03, 0x50
        /*008a*/ 	.short	0x0000


	//----- nvinfo : EIATTR_MAXREG_COUNT
	.align		4
        /*008c*/ 	.byte	0x03, 0x1b
        /*008e*/ 	.short	0x00ff


	//----- nvinfo : EIATTR_NUM_BARRIERS
	.align		4
        /*0090*/ 	.byte	0x02, 0x4c
        /*0092*/ 	.byte	0x01
	.zero		1


	//----- nvinfo : EIATTR_EXTERNS
	.align		4
        /*0094*/ 	.byte	0x04, 0x0f
        /*0096*/ 	.short	(.L_39 - .L_38)


	//   ....[0]....
	.align		4
.L_38:
        /*0098*/ 	.word	index@(vprintf)


	//   ....[1]....
	.align		4
        /*009c*/ 	.word	index@(malloc)


	//   ....[2]....
	.align		4
        /*00a0*/ 	.word	index@(free)


	//----- nvinfo : EIATTR_MERCURY_ISA_VERSION
	.align		4
.L_39:
        /*00a4*/ 	.byte	0x03, 0x5f
        /*00a6*/ 	.short	0x0101


	//----- nvinfo : EIATTR_INT_WARP_WIDE_INSTR_OFFSETS
	.align		4
        /*00a8*/ 	.byte	0x04, 0x31
        /*00aa*/ 	.short	(.L_41 - .L_40)


	//   ....[0]....
.L_40:
        /*00ac*/ 	.word	0x00009190


	//----- nvinfo : EIATTR_VRC_CTA_INIT_COUNT
	.align		4
.L_41:
        /*00b0*/ 	.byte	0x02, 0x4a
	.zero		1
	.zero		1


	//----- nvinfo : EIATTR_SYSCALL_OFFSETS
	.align		4
        /*00b4*/ 	.byte	0x04, 0x46
        /*00b6*/ 	.short	(.L_43 - .L_42)


	//   ....[0]....
.L_42:
        /*00b8*/ 	.word	0x00000670


	//   ....[1]....
        /*00bc*/ 	.word	0x00000740


	//   ....[2]....
        /*00c0*/ 	.word	0x00000800


	//   ....[3]....
        /*00c4*/ 	.word	0x00000900


	//   ....[4]....
        /*00c8*/ 	.word	0x00002170


	//   ....[5]....
        /*00cc*/ 	.word	0x000047d0


	//   ....[6]....
        /*00d0*/ 	.word	0x000049e0


	//   ....[7]....
        /*00d4*/ 	.word	0x00004b10


	//   ....[8]....
        /*00d8*/ 	.word	0x00004d40


	//   ....[9]....
        /*00dc*/ 	.word	0x00004e70


	//   ....[10]....
        /*00e0*/ 	.word	0x000050a0


	//   ....[11]....
        /*00e4*/ 	.word	0x000051d0


	//   ....[12]....
        /*00e8*/ 	.word	0x00005400


	//   ....[13]....
        /*00ec*/ 	.word	0x00005530


	//   ....[14]....
        /*00f0*/ 	.word	0x00005760


	//   ....[15]....
        /*00f4*/ 	.word	0x00005890


	//   ....[16]....
        /*00f8*/ 	.word	0x00005ac0


	//   ....[17]....
        /*00fc*/ 	.word	0x00005bf0


	//   ....[18]....
        /*0100*/ 	.word	0x00005e20


	//   ....[19]....
        /*0104*/ 	.word	0x00005f50


	//   ....[20]....
        /*0108*/ 	.word	0x00006180


	//   ....[21]....
        /*010c*/ 	.word	0x00006380


	//   ....[22]....
        /*0110*/ 	.word	0x000065a0


	//   ....[23]....
        /*0114*/ 	.word	0x000066e0


	//   ....[24]....
        /*0118*/ 	.word	0x00006900


	//   ....[25]....
        /*011c*/ 	.word	0x00006a40


	//   ....[26]....
        /*0120*/ 	.word	0x00006c60


	//   ....[27]....
        /*0124*/ 	.word	0x00006da0


	//   ....[28]....
        /*0128*/ 	.word	0x00006fc0


	//   ....[29]....
        /*012c*/ 	.word	0x00007140


	//   ....[30]....
        /*0130*/ 	.word	0x00007370


	//   ....[31]....
        /*0134*/ 	.word	0x000074b0


	//   ....[32]....
        /*0138*/ 	.word	0x000076d0


	//   ....[33]....
        /*013c*/ 	.word	0x00007840


	//   ....[34]....
        /*0140*/ 	.word	0x00007a50


	//   ....[35]....
        /*0144*/ 	.word	0x00007b10


	//   ....[36]....
        /*0148*/ 	.word	0x00007b90


	//   ....[37]....
        /*014c*/ 	.word	0x00007c00


	//   ....[38]....
        /*0150*/ 	.word	0x00007f50


	//   ....[39]....
        /*0154*/ 	.word	0x00007fd0


	//----- nvinfo : EIATTR_EXIT_INSTR_OFFSETS
	.align		4
.L_43:
        /*0158*/ 	.byte	0x04, 0x1c
        /*015a*/ 	.short	(.L_45 - .L_44)


	//   ....[0]....
.L_44:
        /*015c*/ 	.word	0x00000190


	//   ....[1]....
        /*0160*/ 	.word	0x00009530


	//----- nvinfo : EIATTR_CRS_STACK_SIZE
	.align		4
.L_45:
        /*0164*/ 	.byte	0x04, 0x1e
        /*0166*/ 	.short	(.L_47 - .L_46)
.L_46:
        /*0168*/ 	.word	0x00000000


	//----- nvinfo : EIATTR_CBANK_PARAM_SIZE
	.align		4
.L_47:
        /*016c*/ 	.byte	0x03, 0x19
        /*016e*/ 	.short	0x0038


	//----- nvinfo : EIATTR_PARAM_CBANK
	.align		4
        /*0170*/ 	.byte	0x04, 0x0a
        /*0172*/ 	.short	(.L_49 - .L_48)
	.align		4
.L_48:
        /*0174*/ 	.word	index@(.nv.constant0._Z14branchAndBoundiPiS_S_PdS0_ii)
        /*0178*/ 	.short	0x0380
        /*017a*/ 	.short	0x0038


	//----- nvinfo : EIATTR_SW_WAR
	.align		4
.L_49:
        /*017c*/ 	.byte	0x04, 0x36
        /*017e*/ 	.short	(.L_51 - .L_50)
.L_50:
        /*0180*/ 	.word	0x00000008
.L_51:


//--------------------- .nv.callgraph             --------------------------
	.section	.nv.callgraph,"",@"SHT_CUDA_CALLGRAPH"
	.align	4
	.sectionentsize	8
	.align		4
        /*0000*/ 	.word	0x00000000
	.align		4
        /*0004*/ 	.word	0xffffffff
	.align		4
        /*0008*/ 	.word	index@(_Z14branchAndBoundiPiS_S_PdS0_ii)
	.align		4
        /*000c*/ 	.word	index@(free)
	.align		4
        /*0010*/ 	.word	index@(_Z14branchAndBoundiPiS_S_PdS0_ii)
	.align		4
        /*0014*/ 	.word	index@(vprintf)
	.align		4
        /*0018*/ 	.word	index@(_Z14branchAndBoundiPiS_S_PdS0_ii)
	.align		4
        /*001c*/ 	.word	index@(malloc)
	.align		4
        /*0020*/ 	.word	0x00000000
	.align		4
        /*0024*/ 	.word	0xfffffffe
	.align		4
        /*0028*/ 	.word	0x00000000
	.align		4
        /*002c*/ 	.word	0xfffffffd
	.align		4
        /*0030*/ 	.word	0x00000000
	.align		4
        /*0034*/ 	.word	0xfffffffc


//--------------------- .nv.constant4             --------------------------
	.section	.nv.constant4,"a",@progbits
	.align	8
	.align		8
.nv.constant4:
        /*0000*/ 	.dword	vprintf
	.align		8
        /*0008*/ 	.dword	malloc
	.align		8
        /*0010*/ 	.dword	free
	.align		8
        /*0018*/ 	.dword	precalc_xorwow_matrix
	.align		8
        /*0020*/ 	.dword	precalc_xorwow_offset_matrix
	.align		8
        /*0028*/ 	.dword	mrg32k3aM1
	.align		8
        /*0030*/ 	.dword	mrg32k3aM2
	.align		8
        /*0038*/ 	.dword	mrg32k3aM1SubSeq
	.align		8
        /*0040*/ 	.dword	mrg32k3aM2SubSeq
	.align		8
        /*0048*/ 	.dword	mrg32k3aM1Seq
	.align		8
        /*0050*/ 	.dword	mrg32k3aM2Seq
	.align		8
        /*0058*/ 	.dword	$str
	.align		8
        /*0060*/ 	.dword	$str$1
	.align		8
        /*0068*/ 	.dword	$str$2


//--------------------- .nv.constant3             --------------------------
	.section	.nv.constant3,"a",@progbits
	.align	8
.nv.constant3:
	.type		__cr_lgamma_table,@object
	.size		__cr_lgamma_table,(.L_8 - __cr_lgamma_table)
__cr_lgamma_table:
        /*0000*/ 	.byte	0x00, 0x00, 0x00, 0x00, 0x00, 0x00, 0x00, 0x00, 0x00, 0x00, 0x00, 0x00, 0x00, 0x00, 0x00, 0x00
        /*0010*/ 	.byte	0xef, 0x39, 0xfa, 0xfe, 0x42, 0x2e, 0xe6, 0x3f, 0x02, 0x20, 0x2a, 0xfa, 0x0b, 0xab, 0xfc, 0x3f
        /*0020*/ 	.byte	0xf9, 0x2c, 0x92, 0x7c, 0xa7, 0x6c, 0x09, 0x40, 0xc9, 0x79, 0x44, 0x3c, 0x64, 0x26, 0x13, 0x40
        /*0030*/ 	.byte	0xca, 0x01, 0xcf, 0x3a, 0x27, 0x51, 0x1a, 0x40, 0x30, 0xcc, 0x2d, 0xf3, 0xe1, 0x0c, 0x21, 0x40
        /*0040*/ 	.byte	0x0d, 0xb7, 0xfc, 0x82, 0x8e, 0x35, 0x25, 0x40
.L_8:


//--------------------- .text._Z14branchAndBoundiPiS_S_PdS0_ii --------------------------
	.section	.text._Z14branchAndBoundiPiS_S_PdS0_ii,"ax",@progbits
	.align	128
        .global         _Z14branchAndBoundiPiS_S_PdS0_ii
        .type           _Z14branchAndBoundiPiS_S_PdS0_ii,@function
        .size           _Z14branchAndBoundiPiS_S_PdS0_ii,(.L_x_131 - _Z14branchAndBoundiPiS_S_PdS0_ii)
        .other          _Z14branchAndBoundiPiS_S_PdS0_ii,@"STO_CUDA_ENTRY STV_DEFAULT"
_Z14branchAndBoundiPiS_S_PdS0_ii:
.text._Z14branchAndBoundiPiS_S_PdS0_ii:
[----:B------:R-:W0:Y:S01]  /*0000*/  LDC R1, c[0x0][0x37c] ;  /* 0x0000df00ff017b82 */ /* 0x000e220000000800 */
[----:B------:R-:W1:Y:S07]  /*0010*/  S2R R33, SR_TID.X ;  /* 0x0000000000217919 */ /* 0x000e6e0000002100 */
[----:B------:R-:W2:Y:S01]  /*0020*/  S2UR UR5, SR_CgaCtaId ;  /* 0x00000000000579c3 */ /* 0x000ea20000008800 */
[----:B------:R-:W3:Y:S01]  /*0030*/  LDCU UR49, c[0x0][0x2fc] ;  /* 0x00005f80ff3177ac */ /* 0x000ee20008000800 */
[----:B0-----:R-:W-:Y:S01]  /*0040*/  VIADD R1, R1, 0xffffffe0 ;  /* 0xffffffe001017836 */ /* 0x001fe20000000000 */
[----:B------:R-:W0:Y:S01]  /*0050*/  S2R R10, SR_CTAID.X ;  /* 0x00000000000a7919 */ /* 0x000e220000002500 */
[----:B------:R-:W-:Y:S01]  /*0060*/  UMOV UR4, 0x400 ;  /* 0x0000040000047882 */ /* 0x000fe20000000000 */
[----:B------:R-:W4:Y:S03]  /*0070*/  LDCU.64 UR36, c[0x0][0x358] ;  /* 0x00006b00ff2477ac */ /* 0x000f260008000a00 */
[----:B------:R-:W5:Y:S08]  /*0080*/  LDC.64 R6, c[0x0][0x3a0] ;  /* 0x0000e800ff067b82 */ /* 0x000f700000000a00 */
[----:B------:R-:W0:Y:S08]  /*0090*/  LDC R11, c[0x0][0x370] ;  /* 0x0000dc00ff0b7b82 */ /* 0x000e300000000800 */
[----:B------:R-:W3:Y:S01]  /*00a0*/  LDC.64 R8, c[0x0][0x3a8] ;  /* 0x0000ea00ff087b82 */ /* 0x000ee20000000a00 */
[----:B--2---:R-:W-:Y:S01]  /*00b0*/  ULEA UR4, UR5, UR4, 0x18 ;  /* 0x0000000405047291 */ /* 0x004fe2000f8ec0ff */
[----:B------:R-:W2:Y:S01]  /*00c0*/  LDCU UR5, c[0x0][0x380] ;  /* 0x00007000ff0577ac */ /* 0x000ea20008000800 */
[----:B-1----:R-:W-:-:S05]  /*00d0*/  ISETP.NE.AND P0, PT, R33, RZ, PT ;  /* 0x000000ff2100720c */ /* 0x002fca0003f05270 */
[----:B------:R-:W4:Y:S02]  /*00e0*/  LDC.64 R2, c[0x0][0x388] ;  /* 0x0000e200ff027b82 */ /* 0x000f240000000a00 */
[----:B0-----:R0:W-:Y:S06]  /*00f0*/  STS.64 [UR4+0x38], R10 ;  /* 0x0000380aff007988 */ /* 0x0011ec0008000a04 */
[----:B------:R-:W5:Y:S01]  /*0100*/  @!P0 LDC.64 R4, c[0x0][0x390] ;  /* 0x0000e400ff048b82 */ /* 0x000f620000000a00 */
[----:B---3--:R0:W-:Y:S04]  /*0110*/  @!P0 STS.64 [UR4+0x20], R8 ;  /* 0x00002008ff008988 */ /* 0x0081e80008000a04 */
[----:B-----5:R0:W-:Y:S03]  /*0120*/  @!P0 STS.128 [UR4+0x10], R4 ;  /* 0x00001004ff008988 */ /* 0x0201e60008000c04 */
[----:B------:R-:W-:Y:S06]  /*0130*/  BAR.SYNC.DEFER_BLOCKING 0x0 ;  /* 0x0000000000007b1d */ /* 0x000fec0000010000 */
[----:B----4-:R-:W2:Y:S01]  /*0140*/  LDG.E R2, desc[UR36][R2.64] ;  /* 0x0000002402027981 */ /* 0x010ea2000c1e1900 */
[----:B------:R-:W1:Y:S03]  /*0150*/  LDCU UR50, c[0x0][0x2f8] ;  /* 0x00005f00ff3277ac */ /* 0x000e660008000800 */
[----:B------:R-:W-:Y:S01]  /*0160*/  STS.U8 [UR4+0x34], RZ ;  /* 0x000034ffff007988 */ /* 0x000fe20008000004 */
[----:B--2---:R-:W-:-:S02]  /*0170*/  ISETP.NE.AND P0, PT, R2, UR5, PT ;  /* 0x0000000502007c0c */ /* 0x004fc4000bf05270 */
[----:B------:R-:W-:-:S11]  /*0180*/  R2UR UR5, R1 ;  /* 0x00000000010572ca */ /* 0x000fd600000e0000 */
[----:B01----:R-:W-:Y:S05]  /*0190*/  @!P0 EXIT ;  /* 0x000000000000894d */ /* 0x003fea0003800000 */
[----:B------:R-:W0:Y:S01]  /*01a0*/  LDCU.64 UR10, c[0x0][0x3b0] ;  /* 0x00007600ff0a77ac */ /* 0x000e220008000a00 */
[----:B------:R-:W-:Y:S01]  /*01b0*/  ISETP.NE.AND P0, PT, R33, RZ, PT ;  /* 0x000000ff2100720c */ /* 0x000fe20003f05270 */
[----:B------:R-:W-:Y:S01]  /*01c0*/  UIADD3 UR50, UP0, UPT, UR5, UR50, URZ ;  /* 0x0000003205327290 */ /* 0x000fe2000ff1e0ff */
[----:B------:R-:W1:Y:S03]  /*01d0*/  LDCU UR63, c[0x0][0x360] ;  /* 0x00006c00ff3f77ac */ /* 0x000e660008000800 */
[----:B------:R-:W-:Y:S02]  /*01e0*/  UIADD3.X UR49, UPT, UPT, URZ, UR49, URZ, UP0, !UPT ;  /* 0x00000031ff317290 */ /* 0x000fe400087fe4ff */
[----:B0-----:R-:W-:Y:S01]  /*01f0*/  UIMAD.WIDE UR40, UR10, 0x8, URZ ;  /* 0x000000080a2878a5 */ /* 0x001fe2000f8e02ff */
[----:B------:R-:W-:Y:S01]  /*0200*/  IMAD.U32 R0, RZ, RZ, UR11 ;  /* 0x0000000bff007e24 */ /* 0x000fe2000f8e00ff */
[----:B------:R-:W-:Y:S01]  /*0210*/  UIADD3 UR47, UPT, UPT, UR11, 0x1, URZ ;  /* 0x000000010b2f7890 */ /* 0x000fe2000fffe0ff */
[----:B------:R-:W-:Y:S01]  /*0220*/  ISETP.LT.AND P1, PT, RZ, UR10, !P0 ;  /* 0x0000000aff007c0c */ /* 0x000fe2000c721270 */
[----:B------:R-:W-:-:S02]  /*0230*/  UIADD3 UR45, UPT, UPT, UR10, 0x1, URZ ;  /* 0x000000010a2d7890 */ /* 0x000fc4000fffe0ff */
[----:B------:R-:W-:Y:S01]  /*0240*/  UISETP.GE.AND UP0, UPT, UR10, 0x2, UPT ;  /* 0x000000020a00788c */ /* 0x000fe2000bf06270 */
[----:B------:R-:W-:Y:S01]  /*0250*/  ISETP.GT.AND P2, PT, R0, 0x1, !P0 ;  /* 0x000000010000780c */ /* 0x000fe20004744270 */
[----:B------:R-:W-:Y:S01]  /*0260*/  USHF.R.S32.HI UR7, URZ, 0x1f, UR11 ;  /* 0x0000001fff077899 */ /* 0x000fe2000801140b */
[----:B------:R-:W-:Y:S01]  /*0270*/  P2R R30, PR, RZ, 0x2 ;  /* 0x00000002ff1e7803 */ /* 0x000fe20000000000 */
[----:B------:R-:W-:Y:S02]  /*0280*/  UIMAD UR8, UR41, UR11, URZ ;  /* 0x0000000b290872a4 */ /* 0x000fe4000f8e02ff */
[C---:B------:R-:W-:Y:S01]  /*0290*/  ISETP.GE.AND P1, PT, R33.reuse, UR11, PT ;  /* 0x0000000b21007c0c */ /* 0x040fe2000bf26270 */
[----:B------:R-:W-:Y:S01]  /*02a0*/  UIMAD.WIDE UR4, UR47, UR45, URZ ;  /* 0x0000002d2f0472a5 */ /* 0x000fe2000f8e02ff */
[----:B------:R-:W-:Y:S01]  /*02b0*/  PLOP3.LUT P0, PT, PT, PT, UP0, 0x80, 0x8 ;  /* 0x000000000008781c */ /* 0x000fe20003f0f008 */
[----:B------:R-:W-:Y:S01]  /*02c0*/  UIMAD.WIDE.U32 UR42, UR40, UR11, URZ ;  /* 0x0000000b282a72a5 */ /* 0x000fe2000f8e00ff */
[----:B------:R-:W-:Y:S01]  /*02d0*/  P2R R29, PR, RZ, 0x4 ;  /* 0x00000004ff1d7803 */ /* 0x000fe20000000000 */
[----:B------:R-:W-:Y:S01]  /*02e0*/  UIMAD UR7, UR40, UR7, UR8 ;  /* 0x00000007280772a4 */ /* 0x000fe2000f8e0208 */
[----:B------:R-:W-:Y:S01]  /*02f0*/  ISETP.GE.OR P0, PT, R33, UR11, !P0 ;  /* 0x0000000b21007c0c */ /* 0x000fe2000c706670 */
[----:B------:R-:W-:Y:S01]  /*0300*/  UIMAD UR62, UR11, UR10, URZ ;  /* 0x0000000a0b3e72a4 */ /* 0x000fe2000f8e02ff */
[----:B------:R-:W-:Y:S01]  /*0310*/  P2R R34, PR, RZ, 0x2 ;  /* 0x00000002ff227803 */ /* 0x000fe20000000000 */
[----:B------:R-:W-:Y:S01]  /*0320*/  USHF.L.U64.HI UR51, UR4, 0x3, UR5 ;  /* 0x0000000304337899 */ /* 0x000fe20008010205 */
[----:B------:R-:W-:Y:S01]  /*0330*/  P2R R2, PR, RZ, 0x1 ;  /* 0x00000001ff027803 */ /* 0x000fe20000000000 */
[----:B------:R-:W-:-:S02]  /*0340*/  USHF.L.U32 UR46, UR4, 0x3, URZ ;  /* 0x00000003042e7899 */ /* 0x000fc400080006ff */
[----:B------:R-:W-:Y:S02]  /*0350*/  UIADD3 UR4, UPT, UPT, UR43, UR7, URZ ;  /* 0x000000072b047290 */ /* 0x000fe4000fffe0ff */
[----:B------:R-:W-:Y:S02]  /*0360*/  UIADD3 UR44, UPT, UPT, -UR10, URZ, URZ ;  /* 0x000000ff0a2c7290 */ /* 0x000fe4000fffe1ff */
[----:B------:R-:W-:Y:S02]  /*0370*/  UIADD3 UR47, UPT, UPT, UR47, UR10, UR62 ;  /* 0x0000000a2f2f7290 */ /* 0x000fe4000fffe03e */
[----:B------:R-:W-:Y:S01]  /*0380*/  UIADD3 UR60, UPT, UPT, UR10, -0x1, URZ ;  /* 0xffffffff0a3c7890 */ /* 0x000fe2000fffe0ff */
[----:B------:R-:W-:Y:S01]  /*0390*/  IMAD.U32 R32, RZ, RZ, UR4 ;  /* 0x00000004ff207e24 */ /* 0x000fe2000f8e00ff */
[----:B------:R-:W-:Y:S02]  /*03a0*/  USHF.R.S32.HI UR6, URZ, 0x1f, UR45 ;  /* 0x0000001fff067899 */ /* 0x000fe4000801142d */
[----:B------:R-:W-:-:S02]  /*03b0*/  ULEA UR44, UR44, UR47, 0x1 ;  /* 0x0000002f2c2c7291 */ /* 0x000fc4000f8e08ff */
[----:B------:R-:W-:Y:S02]  /*03c0*/  USHF.L.U32 UR52, UR45, 0x3, URZ ;  /* 0x000000032d347899 */ /* 0x000fe400080006ff */
[----:B------:R-:W-:Y:S02]  /*03d0*/  UIADD3 UR61, UPT, UPT, UR11, -0x1, URZ ;  /* 0xffffffff0b3d7890 */ /* 0x000fe4000fffe0ff */
[----:B------:R-:W-:Y:S02]  /*03e0*/  ULOP3.LUT UR59, UR10, 0x7, URZ, 0xc0, !UPT ;  /* 0x000000070a3b7892 */ /* 0x000fe4000f8ec0ff */
[----:B------:R-:W-:Y:S02]  /*03f0*/  ULOP3.LUT UR58, UR10, 0x3, URZ, 0xc0, !UPT ;  /* 0x000000030a3a7892 */ /* 0x000fe4000f8ec0ff */
[----:B------:R-:W-:Y:S02]  /*0400*/  UIADD3 UR57, UPT, UPT, UR10, 0x7, URZ ;  /* 0x000000070a397890 */ /* 0x000fe4000fffe0ff */
[----:B------:R-:W-:-:S02]  /*0410*/  UIADD3 UR56, UPT, UPT, UR10, 0x3, URZ ;  /* 0x000000030a387890 */ /* 0x000fc4000fffe0ff */
[----:B------:R-:W-:Y:S02]  /*0420*/  ULOP3.LUT UR55, UR10, 0x7ffffff0, URZ, 0xc0, !UPT ;  /* 0x7ffffff00a377892 */ /* 0x000fe4000f8ec0ff */
[----:B------:R-:W-:Y:S02]  /*0430*/  ULOP3.LUT UR48, UR10, 0x7ffffff8, URZ, 0xc0, !UPT ;  /* 0x7ffffff80a307892 */ /* 0x000fe4000f8ec0ff */
[----:B------:R-:W-:Y:S02]  /*0440*/  UIMAD.WIDE UR38, UR11, 0x8, URZ ;  /* 0x000000080b2678a5 */ /* 0x000fe4000f8e02ff */
[----:B------:R-:W-:Y:S02]  /*0450*/  UIADD3 UR54, UPT, UPT, UR62, -UR10, URZ ;  /* 0x8000000a3e367290 */ /* 0x000fe4000fffe0ff */
[----:B------:R-:W-:Y:S02]  /*0460*/  ULOP3.LUT UR53, UR60, 0xfffffff8, URZ, 0xc0, !UPT ;  /* 0xfffffff83c357892 */ /* 0x000fe4000f8ec0ff */
[----:B------:R-:W-:-:S02]  /*0470*/  USHF.L.U64.HI UR45, UR45, 0x3, UR6 ;  /* 0x000000032d2d7899 */ /* 0x000fc40008010206 */
[----:B-1----:R-:W-:-:S12]  /*0480*/  UIADD3 UR44, UPT, UPT, UR44, -0x2, URZ ;  /* 0xfffffffe2c2c7890 */ /* 0x002fd8000fffe0ff */
.L_x_124:
[----:B------:R-:W0:Y:S01]  /*0490*/  S2UR UR5, SR_CgaCtaId ;  /* 0x00000000000579c3 */ /* 0x000e220000008800 */
[----:B------:R-:W-:Y:S02]  /*04a0*/  UMOV UR4, 0x400 ;  /* 0x0000040000047882 */ /* 0x000fe40000000000 */
[----:B0-----:R-:W-:-:S06]  /*04b0*/  ULEA UR4, UR5, UR4, 0x18 ;  /* 0x0000000405047291 */ /* 0x001fcc000f8ec0ff */
[----:B------:R-:W-:-:S05]  /*04c0*/  IMAD.U32 R3, RZ, RZ, UR4 ;  /* 0x00000004ff037e24 */ /* 0x000fca000f8e00ff */
[----:B------:R-:W0:Y:S02]  /*04d0*/  LDS.U8 R0, [R3+0x34] ;  /* 0x0000340003007984 */ /* 0x000e240000000000 */
[----:B0-----:R-:W-:-:S13]  /*04e0*/  ISETP.NE.AND P0, PT, R0, RZ, PT ;  /* 0x000000ff0000720c */ /* 0x001fda0003f05270 */
[----:B---345:R-:W-:Y:S05]  /*04f0*/  @P0 BRA `(.L_x_0) ;  /* 0x0000008c00f40947 */ /* 0x038fea0003800000 */
[----:B------:R-:W0:Y:S04]  /*0500*/  LDS.64 R4, [R3+0x10] ;  /* 0x0000100003047984 */ /* 0x000e280000000a00 */
[----:B------:R-:W1:Y:S04]  /*0510*/  LDS R31, [R3+0x38] ;  /* 0x00003800031f7984 */ /* 0x000e680000000800 */
[----:B0-----:R-:W1:Y:S02]  /*0520*/  LD.E R4, desc[UR36][R4.64] ;  /* 0x0000002404047980 */ /* 0x001e64000c101900 */
[----:B-1----:R-:W-:-:S13]  /*0530*/  ISETP.GE.AND P0, PT, R31, R4, PT ;  /* 0x000000041f00720c */ /* 0x002fda0003f06270 */
[----:B------:R-:W-:Y:S05]  /*0540*/  @P0 BRA `(.L_x_1) ;  /* 0x0000008c00bc0947 */ /* 0x000fea0003800000 */
.L_x_122:
[----:B------:R-:W-:Y:S01]  /*0550*/  ISETP.NE.AND P0, PT, R33, RZ, PT ;  /* 0x000000ff2100720c */ /* 0x000fe20003f05270 */
[----:B------:R-:W-:-:S12]  /*0560*/  YIELD ;  /* 0x0000000000007946 */ /* 0x000fd80003800000 */
[----:B---345:R-:W-:Y:S05]  /*0570*/  @P0 BRA `(.L_x_2) ;  /* 0x0000000000b40947 */ /* 0x038fea0003800000 */
[----:B------:R-:W0:Y:S01]  /*0580*/  S2UR UR5, SR_CgaCtaId ;  /* 0x00000000000579c3 */ /* 0x000e220000008800 */
[----:B------:R-:W-:Y:S01]  /*0590*/  UMOV UR4, 0x400 ;  /* 0x0000040000047882 */ /* 0x000fe20000000000 */
[----:B------:R-:W-:Y:S01]  /*05a0*/  IMAD R3, R31, UR62, RZ ;  /* 0x0000003e1f037c24 */ /* 0x000fe2000f8e02ff */
[----:B------:R-:W-:Y:S01]  /*05b0*/  MOV R0, 0x8 ;  /* 0x0000000800007802 */ /* 0x000fe20000000f00 */
[----:B------:R-:W-:Y:S01]  /*05c0*/  IMAD.U32 R11, RZ, RZ, UR39 ;  /* 0x00000027ff0b7e24 */ /* 0x000fe2000f8e00ff */
[----:B------:R-:W-:Y:S01]  /*05d0*/  MOV R4, UR38 ;  /* 0x0000002600047c02 */ /* 0x000fe20008000f00 */
[----:B------:R-:W-:Y:S02]  /*05e0*/  IMAD.U32 R5, RZ, RZ, UR39 ;  /* 0x00000027ff057e24 */ /* 0x000fe4000f8e00ff */
[----:B------:R1:W2:Y:S01]  /*05f0*/  LDC.64 R8, c[0x4][R0] ;  /* 0x0100000000087b82 */ /* 0x0002a20000000a00 */
[----:B------:R-:W-:Y:S02]  /*0600*/  IMAD.U32 R10, RZ, RZ, UR38 ;  /* 0x00000026ff0a7e24 */ /* 0x000fe4000f8e00ff */
[----:B------:R-:W-:Y:S01]  /*0610*/  IMAD.MOV.U32 R5, RZ, RZ, R11 ;  /* 0x000000ffff057224 */ /* 0x000fe200078e000b */
[----:B0-----:R-:W-:-:S09]  /*0620*/  ULEA UR4, UR5, UR4, 0x18 ;  /* 0x0000000405047291 */ /* 0x001fd2000f8ec0ff */
[----:B------:R-:W0:Y:S02]  /*0630*/  LDS.64 R6, [UR4+0x18] ;  /* 0x00001804ff067984 */ /* 0x000e240008000a00 */
[----:B0-----:R-:W-:-:S05]  /*0640*/  IMAD.WIDE R6, R3, 0x8, R6 ;  /* 0x0000000803067825 */ /* 0x001fca00078e0206 */
[----:B--2---:R1:W-:Y:S02]  /*0650*/  STS.64 [UR4+0x28], R6 ;  /* 0x00002806ff007988 */ /* 0x0043e40008000a04 */
[----:B------:R-:W-:-:S07]  /*0660*/  LEPC R20, `(.L_x_3) ;  /* 0x000000001014794e */ /* 0x000fce0000000000 */
[----:B-1----:R-:W-:Y:S05]  /*0670*/  CALL.ABS.NOINC R8 ;  /* 0x0000000008007343 */ /* 0x002fea0003c00000 */
.L_x_3:
[----:B------:R-:W0:Y:S01]  /*0680*/  S2UR UR5, SR_CgaCtaId ;  /* 0x00000000000579c3 */ /* 0x000e220000008800 */
[----:B------:R-:W-:Y:S01]  /*0690*/  MOV R16, 0x8 ;  /* 0x0000000800107802 */ /* 0x000fe20000000f00 */
[----:B------:R-:W-:Y:S01]  /*06a0*/  UMOV UR4, 0x400 ;  /* 0x0000040000047882 */ /* 0x000fe20000000000 */
[----:B------:R-:W-:Y:S02]  /*06b0*/  IMAD.U32 R9, RZ, RZ, UR41 ;  /* 0x00000029ff097e24 */ /* 0x000fe4000f8e00ff */
[----:B------:R-:W-:-:S03]  /*06c0*/  IMAD.U32 R8, RZ, RZ, UR40 ;  /* 0x00000028ff087e24 */ /* 0x000fc6000f8e00ff */
[----:B------:R1:W2:Y:S01]  /*06d0*/  LDC.64 R6, c[0x4][R16] ;  /* 0x0100000010067b82 */ /* 0x0002a20000000a00 */
[----:B0-----:R-:W-:-:S09]  /*06e0*/  ULEA UR4, UR5, UR4, 0x18 ;  /* 0x0000000405047291 */ /* 0x001fd2000f8ec0ff */
[----:B------:R0:W-:Y:S02]  /*06f0*/  STS.64 [UR4+0x50], R4 ;  /* 0x00005004ff007988 */ /* 0x0001e40008000a04 */
[----:B0-----:R-:W-:Y:S01]  /*0700*/  IMAD.U32 R5, RZ, RZ, UR41 ;  /* 0x00000029ff057e24 */ /* 0x001fe2000f8e00ff */
[----:B------:R-:W-:Y:S01]  /*0710*/  MOV R4, UR40 ;  /* 0x0000002800047c02 */ /* 0x000fe20008000f00 */
[----:B-1----:R-:W-:-:S07]  /*0720*/  IMAD.MOV.U32 R5, RZ, RZ, R9 ;  /* 0x000000ffff057224 */ /* 0x002fce00078e0009 */
[----:B------:R-:W-:-:S07]  /*0730*/  LEPC R20, `(.L_x_4) ;  /* 0x000000001014794e */ /* 0x000fce0000000000 */
[----:B--2---:R-:W-:Y:S05]  /*0740*/  CALL.ABS.NOINC R6 ;  /* 0x0000000006007343 */ /* 0x004fea0003c00000 */
.L_x_4:
[----:B------:R-:W0:Y:S01]  /*0750*/  S2UR UR5, SR_CgaCtaId ;  /* 0x00000000000579c3 */ /* 0x000e220000008800 */
[----:B------:R-:W-:Y:S01]  /*0760*/  UMOV UR4, 0x400 ;  /* 0x0000040000047882 */ /* 0x000fe20000000000 */
[----:B------:R-:W-:Y:S02]  /*0770*/  IMAD.U32 R9, RZ, RZ, UR39 ;  /* 0x00000027ff097e24 */ /* 0x000fe4000f8e00ff */
[----:B------:R-:W-:-:S04]  /*0780*/  IMAD.U32 R8, RZ, RZ, UR38 ;  /* 0x00000026ff087e24 */ /* 0x000fc8000f8e00ff */
        /* <DEDUP_REMOVED lines=8> */
.L_x_5:
[----:B------:R-:W0:Y:S01]  /*0810*/  S2UR UR5, SR_CgaCtaId ;  /* 0x00000000000579c3 */ /* 0x000e220000008800 */
[----:B------:R-:W-:Y:S02]  /*0820*/  UMOV UR4, 0x400 ;  /* 0x0000040000047882 */ /* 0x000fe40000000000 */
[----:B0-----:R-:W-:-:S09]  /*0830*/  ULEA UR4, UR5, UR4, 0x18 ;  /* 0x0000000405047291 */ /* 0x001fd2000f8ec0ff */
[----:B------:R0:W-:Y:S03]  /*0840*/  STS.64 [UR4+0x58], R4 ;  /* 0x00005804ff007988 */ /* 0x0001e60008000a04 */
.L_x_2:
[----:B------:R-:W-:Y:S05]  /*0850*/  WARPSYNC.ALL ;  /* 0x0000000000007948 */ /* 0x000fea0003800000 */
[----:B------:R-:W-:Y:S01]  /*0860*/  BAR.SYNC.DEFER_BLOCKING 0x0 ;  /* 0x0000000000007b1d */ /* 0x000fe20000010000 */
[----:B------:R-:W-:Y:S01]  /*0870*/  R2UR UR4, R32 ;  /* 0x00000000200472ca */ /* 0x000fe200000e0000 */
[----:B0-----:R-:W-:Y:S01]  /*0880*/  IMAD.U32 R5, RZ, RZ, UR43 ;  /* 0x0000002bff057e24 */ /* 0x001fe2000f8e00ff */
[----:B------:R-:W-:Y:S02]  /*0890*/  MOV R0, 0x8 ;  /* 0x0000000800007802 */ /* 0x000fe40000000f00 */
[----:B------:R-:W-:-:S03]  /*08a0*/  ISETP.GE.AND P0, PT, R33, UR62, PT ;  /* 0x0000003e21007c0c */ /* 0x000fc6000bf06270 */
[----:B------:R0:W1:Y:S01]  /*08b0*/  LDC.64 R6, c[0x4][R0] ;  /* 0x0100000000067b82 */ /* 0x0000620000000a00 */
[----:B------:R-:W-:-:S05]  /*08c0*/  MOV R4, UR42 ;  /* 0x0000002a00047c02 */ /* 0x000fca0008000f00 */
[----:B------:R-:W-:Y:S01]  /*08d0*/  IMAD.U32 R5, RZ, RZ, UR4 ;  /* 0x00000004ff057e24 */ /* 0x000fe2000f8e00ff */
[----:B0-----:R-:W-:-:S07]  /*08e0*/  P2R R0, PR, RZ, 0x1 ;  /* 0x00000001ff007803 */ /* 0x001fce0000000000 */
[----:B------:R-:W-:-:S07]  /*08f0*/  LEPC R20, `(.L_x_6) ;  /* 0x000000001014794e */ /* 0x000fce0000000000 */
[----:B-1----:R-:W-:Y:S05]  /*0900*/  CALL.ABS.NOINC R6 ;  /* 0x0000000006007343 */ /* 0x002fea0003c00000 */
.L_x_6:
[----:B------:R-:W0:Y:S01]  /*0910*/  S2R R3, SR_CgaCtaId ;  /* 0x0000000000037919 */ /* 0x000e220000008800 */
[----:B------:R-:W-:Y:S01]  /*0920*/  MOV R0, 0x400 ;  /* 0x0000040000007802 */ /* 0x000fe20000000f00 */
[----:B------:R-:W-:Y:S01]  /*0930*/  BSSY.RECONVERGENT B0, `(.L_x_7) ;  /* 0x0000010000007945 */ /* 0x000fe20003800200 */
[----:B------:R-:W-:Y:S02]  /*0940*/  ISETP.GE.AND P6, PT, R33, UR62, PT ;  /* 0x0000003e21007c0c */ /* 0x000fe4000bfc6270 */
[----:B0-----:R-:W-:-:S05]  /*0950*/  LEA R9, R3, R0, 0x18 ;  /* 0x0000000003097211 */ /* 0x001fca00078ec0ff */
[----:B------:R0:W-:Y:S06]  /*0960*/  STS.64 [R9+0x40], R4 ;  /* 0x0000400409007388 */ /* 0x0001ec0000000a00 */
[----:B------:R-:W-:Y:S05]  /*0970*/  @P6 BRA `(.L_x_8) ;  /* 0x00000000002c6947 */ /* 0x000fea0003800000 */
[----:B------:R1:W2:Y:S01]  /*0980*/  LDS R0, [R9+0x3c] ;  /* 0x00003c0009007984 */ /* 0x0002a20000000800 */
[----:B------:R-:W-:-:S07]  /*0990*/  IMAD.MOV.U32 R3, RZ, RZ, R33 ;  /* 0x000000ffff037224 */ /* 0x000fce00078e0021 */
.L_x_9:
[----:B0--3--:R-:W0:Y:S04]  /*09a0*/  LDS.64 R4, [R9+0x28] ;  /* 0x0000280009047984 */ /* 0x009e280000000a00 */
[----:B------:R-:W3:Y:S01]  /*09b0*/  LDS.64 R6, [R9+0x40] ;  /* 0x0000400009067984 */ /* 0x000ee20000000a00 */
[----:B0-----:R-:W-:-:S06]  /*09c0*/  IMAD.WIDE R4, R3, 0x8, R4 ;  /* 0x0000000803047825 */ /* 0x001fcc00078e0204 */
[----:B------:R-:W4:Y:S01]  /*09d0*/  LD.E.64 R4, desc[UR36][R4.64] ;  /* 0x0000002404047980 */ /* 0x000f22000c101b00 */
[----:B---3--:R-:W-:-:S04]  /*09e0*/  IMAD.WIDE R6, R3, 0x8, R6 ;  /* 0x0000000803067825 */ /* 0x008fc800078e0206 */
[----:B--2---:R-:W-:-:S05]  /*09f0*/  IMAD.IADD R3, R0, 0x1, R3 ;  /* 0x0000000100037824 */ /* 0x004fca00078e0203 */
[----:B------:R-:W-:Y:S01]  /*0a00*/  ISETP.GE.AND P0, PT, R3, UR62, PT ;  /* 0x0000003e03007c0c */ /* 0x000fe2000bf06270 */
[----:B----4-:R3:W-:-:S12]  /*0a10*/  ST.E.64 desc[UR36][R6.64], R4 ;  /* 0x0000000406007985 */ /* 0x0107d8000c101b24 */
[----:B------:R-:W-:Y:S05]  /*0a20*/  @!P0 BRA `(.L_x_9) ;  /* 0xfffffffc00dc8947 */ /* 0x000fea000383ffff */
.L_x_8:
[----:B------:R-:W-:Y:S05]  /*0a30*/  BSYNC.RECONVERGENT B0 ;  /* 0x0000000000007941 */ /* 0x000fea0003800200 */
.L_x_7:
[----:B------:R2:W4:Y:S01]  /*0a40*/  LDS.64 R26, [R9+0x28] ;  /* 0x00002800091a7984 */ /* 0x0005220000000a00 */
[----:B0--3--:R-:W-:Y:S02]  /*0a50*/  HFMA2 R4, -RZ, RZ, 0, 0 ;  /* 0x00000000ff047431 */ /* 0x009fe400000001ff */
[----:B------:R-:W-:Y:S01]  /*0a60*/  IMAD.MOV.U32 R5, RZ, RZ, 0x403e0000 ;  /* 0x403e0000ff057424 */ /* 0x000fe200078e00ff */
[----:B------:R-:W-:Y:S01]  /*0a70*/  ISETP.NE.AND P0, PT, R30, RZ, PT ;  /* 0x000000ff1e00720c */ /* 0x000fe20003f05270 */
[----:B------:R2:W0:Y:S04]  /*0a80*/  LDS.64 R24, [R9+0x48] ;  /* 0x0000480009187984 */ /* 0x0004280000000a00 */
[----:B------:R2:W3:Y:S04]  /*0a90*/  LDS.128 R16, [R9+0x50] ;  /* 0x0000500009107984 */ /* 0x0004e80000000c00 */
[----:B------:R2:W-:Y:S04]  /*0aa0*/  STS.64 [R9], R4 ;  /* 0x0000000409007388 */ /* 0x0005e80000000a00 */
[----:B------:R-:W-:Y:S05]  /*0ab0*/  @!P0 BRA `(.L_x_10) ;  /* 0x0000001400688947 */ /* 0x000fea0003800000 */
[----:B------:R-:W-:Y:S01]  /*0ac0*/  UISETP.GE.U32.AND UP0, UPT, UR60, 0xf, UPT ;  /* 0x0000000f3c00788c */ /* 0x000fe2000bf06070 */
[----:B------:R-:W-:Y:S02]  /*0ad0*/  IMAD.MOV.U32 R0, RZ, RZ, RZ ;  /* 0x000000ffff007224 */ /* 0x000fe400078e00ff */
[----:B--2---:R-:W-:Y:S02]  /*0ae0*/  IMAD.MOV.U32 R4, RZ, RZ, 0x0 ;  /* 0x00000000ff047424 */ /* 0x004fe400078e00ff */
[----:B------:R-:W-:-:S04]  /*0af0*/  IMAD.MOV.U32 R5, RZ, RZ, 0x403e0000 ;  /* 0x403e0000ff057424 */ /* 0x000fc800078e00ff */
[----:B------:R-:W-:Y:S05]  /*0b00*/  BRA.U !UP0, `(.L_x_11) ;  /* 0x0000000908a87547 */ /* 0x000fea000b800000 */
[----:B------:R-:W-:Y:S01]  /*0b10*/  BSSY.RECONVERGENT B0, `(.L_x_12) ;  /* 0x00000a8000007945 */ /* 0x000fe20003800200 */
[----:B------:R-:W-:Y:S01]  /*0b20*/  MOV R0, RZ ;  /* 0x000000ff00007202 */ /* 0x000fe20000000f00 */
[----:B------:R-:W-:Y:S02]  /*0b30*/  IMAD.MOV.U32 R4, RZ, RZ, 0x0 ;  /* 0x00000000ff047424 */ /* 0x000fe400078e00ff */
[----:B------:R-:W-:-:S07]  /*0b40*/  IMAD.MOV.U32 R5, RZ, RZ, 0x403e0000 ;  /* 0x403e0000ff057424 */ /* 0x000fce00078e00ff */
.L_x_13:
[----:B------:R-:W-:-:S04]  /*0b50*/  VIADD R7, R0, UR54 ;  /* 0x0000003600077c36 */ /* 0x000fc80008000000 */
[----:B----4-:R-:W-:-:S05]  /*0b60*/  IMAD.WIDE R6, R7, 0x8, R26 ;  /* 0x0000000807067825 */ /* 0x010fca00078e021a */
[----:B--2---:R-:W2:Y:S02]  /*0b70*/  LD.E.64 R10, desc[UR36][R6.64] ;  /* 0x00000024060a7980 */ /* 0x004ea4000c101b00 */
[----:B--2---:R-:W-:-:S14]  /*0b80*/  DSETP.GT.AND P0, PT, R4, R10, PT ;  /* 0x0000000a0400722a */ /* 0x004fdc0003f04000 */
[----:B------:R-:W2:Y:S01]  /*0b90*/  @P0 S2R R8, SR_CgaCtaId ;  /* 0x0000000000080919 */ /* 0x000ea20000008800 */
[----:B------:R-:W-:-:S04]  /*0ba0*/  @P0 MOV R3, 0x400 ;  /* 0x0000040000030802 */ /* 0x000fc80000000f00 */
[----:B--2---:R-:W-:-:S05]  /*0bb0*/  @P0 LEA R13, R8, R3, 0x18 ;  /* 0x00000003080d0211 */ /* 0x004fca00078ec0ff */
[----:B------:R2:W-:Y:S04]  /*0bc0*/  @P0 STS.64 [R13], R10 ;  /* 0x0000000a0d000388 */ /* 0x0005e80000000a00 */
[----:B------:R4:W-:Y:S04]  /*0bd0*/  @P0 STS [R13+0x8], R0 ;  /* 0x000008000d000388 */ /* 0x0009e80000000800 */
[----:B-1----:R-:W5:Y:S01]  /*0be0*/  LD.E.64 R8, desc[UR36][R6.64+0x8] ;  /* 0x0000082406087980 */ /* 0x002f62000c101b00 */
[----:B------:R-:W-:Y:S01]  /*0bf0*/  @P0 IMAD.MOV.U32 R4, RZ, RZ, R10 ;  /* 0x000000ffff040224 */ /* 0x000fe200078e000a */
[----:B------:R-:W-:-:S06]  /*0c00*/  @P0 MOV R5, R11 ;  /* 0x0000000b00050202 */ /* 0x000fcc0000000f00 */
[----:B-----5:R-:W-:-:S14]  /*0c10*/  DSETP.GT.AND P0, PT, R4, R8, PT ;  /* 0x000000080400722a */ /* 0x020fdc0003f04000 */
[----:B------:R-:W1:Y:S01]  /*0c20*/  @P0 S2R R15, SR_CgaCtaId ;  /* 0x00000000000f0919 */ /* 0x000e620000008800 */
[----:B------:R-:W-:Y:S01]  /*0c30*/  @P0 MOV R12, 0x400 ;  /* 0x00000400000c0802 */ /* 0x000fe20000000f00 */
[----:B------:R-:W-:-:S03]  /*0c40*/  @P0 VIADD R3, R0, 0x1 ;  /* 0x0000000100030836 */ /* 0x000fc60000000000 */
[----:B-1----:R-:W-:-:S05]  /*0c50*/  @P0 LEA R15, R15, R12, 0x18 ;  /* 0x0000000c0f0f0211 */ /* 0x002fca00078ec0ff */
[----:B------:R-:W-:Y:S04]  /*0c60*/  @P0 STS [R15+0x8], R3 ;  /* 0x000008030f000388 */ /* 0x000fe80000000800 */
[----:B------:R1:W-:Y:S04]  /*0c70*/  @P0 STS.64 [R15], R8 ;  /* 0x000000080f000388 */ /* 0x0003e80000000a00 */
[----:B--2---:R-:W2:Y:S01]  /*0c80*/  LD.E.64 R10, desc[UR36][R6.64+0x10] ;  /* 0x00001024060a7980 */ /* 0x004ea2000c101b00 */
[----:B------:R-:W-:Y:S02]  /*0c90*/  @P0 IMAD.MOV.U32 R4, RZ, RZ, R8 ;  /* 0x000000ffff040224 */ /* 0x000fe400078e0008 */
[----:B------:R-:W-:-:S06]  /*0ca0*/  @P0 IMAD.MOV.U32 R5, RZ, RZ, R9 ;  /* 0x000000ffff050224 */ /* 0x000fcc00078e0009 */
[----:B--2---:R-:W-:-:S14]  /*0cb0*/  DSETP.GT.AND P0, PT, R4, R10, PT ;  /* 0x0000000a0400722a */ /* 0x004fdc0003f04000 */
[----:B----4-:R-:W2:Y:S01]  /*0cc0*/  @P0 S2R R13, SR_CgaCtaId ;  /* 0x00000000000d0919 */ /* 0x010ea20000008800 */
[----:B------:R-:W-:Y:S01]  /*0cd0*/  @P0 MOV R12, 0x400 ;  /* 0x00000400000c0802 */ /* 0x000fe20000000f00 */
[----:B------:R-:W-:-:S03]  /*0ce0*/  @P0 VIADD R14, R0, 0x2 ;  /* 0x00000002000e0836 */ /* 0x000fc60000000000 */
[----:B--2---:R-:W-:-:S05]  /*0cf0*/  @P0 LEA R21, R13, R12, 0x18 ;  /* 0x0000000c0d150211 */ /* 0x004fca00078ec0ff */
[----:B------:R-:W-:Y:S04]  /*0d00*/  @P0 STS [R21+0x8], R14 ;  /* 0x0000080e15000388 */ /* 0x000fe80000000800 */
[----:B------:R2:W-:Y:S04]  /*0d10*/  @P0 STS.64 [R21], R10 ;  /* 0x0000000a15000388 */ /* 0x0005e80000000a00 */
[----:B------:R-:W4:Y:S01]  /*0d20*/  LD.E.64 R12, desc[UR36][R6.64+0x18] ;  /* 0x00001824060c7980 */ /* 0x000f22000c101b00 */
[----:B------:R-:W-:Y:S01]  /*0d30*/  @P0 MOV R4, R10 ;  /* 0x0000000a00040202 */ /* 0x000fe20000000f00 */
[----:B------:R-:W-:-:S06]  /*0d40*/  @P0 IMAD.MOV.U32 R5, RZ, RZ, R11 ;  /* 0x000000ffff050224 */ /* 0x000fcc00078e000b */
[----:B----4-:R-:W-:-:S14]  /*0d50*/  DSETP.GT.AND P0, PT, R4, R12, PT ;  /* 0x0000000c0400722a */ /* 0x010fdc0003f04000 */
[----:B-1----:R-:W1:Y:S01]  /*0d60*/  @P0 S2R R9, SR_CgaCtaId ;  /* 0x0000000000090919 */ /* 0x002e620000008800 */
[----:B------:R-:W-:Y:S01]  /*0d70*/  @P0 MOV R8, 0x400 ;  /* 0x0000040000080802 */ /* 0x000fe20000000f00 */
[----:B------:R-:W-:-:S03]  /*0d80*/  @P0 VIADD R3, R0, 0x3 ;  /* 0x0000000300030836 */ /* 0x000fc60000000000 */
[----:B-1----:R-:W-:-:S05]  /*0d90*/  @P0 LEA R15, R9, R8, 0x18 ;  /* 0x00000008090f0211 */ /* 0x002fca00078ec0ff */
[----:B------:R-:W-:Y:S04]  /*0da0*/  @P0 STS [R15+0x8], R3 ;  /* 0x000008030f000388 */ /* 0x000fe80000000800 */
[----:B------:R1:W-:Y:S04]  /*0db0*/  @P0 STS.64 [R15], R12 ;  /* 0x0000000c0f000388 */ /* 0x0003e80000000a00 */
[----:B------:R-:W4:Y:S01]  /*0dc0*/  LD.E.64 R8, desc[UR36][R6.64+0x20] ;  /* 0x0000202406087980 */ /* 0x000f22000c101b00 */
[----:B------:R-:W-:Y:S02]  /*0dd0*/  @P0 IMAD.MOV.U32 R4, RZ, RZ, R12 ;  /* 0x000000ffff040224 */ /* 0x000fe400078e000c */
[----:B------:R-:W-:-:S06]  /*0de0*/  @P0 IMAD.MOV.U32 R5, RZ, RZ, R13 ;  /* 0x000000ffff050224 */ /* 0x000fcc00078e000d */
[----:B----4-:R-:W-:-:S14]  /*0df0*/  DSETP.GT.AND P0, PT, R4, R8, PT ;  /* 0x000000080400722a */ /* 0x010fdc0003f04000 */
[----:B--2---:R-:W2:Y:S01]  /*0e00*/  @P0 S2R R11, SR_CgaCtaId ;  /* 0x00000000000b0919 */ /* 0x004ea20000008800 */
[----:B------:R-:W-:Y:S02]  /*0e10*/  @P0 MOV R10, 0x400 ;  /* 0x00000400000a0802 */ /* 0x000fe40000000f00 */
[----:B------:R-:W-:Y:S02]  /*0e20*/  @P0 IADD3 R14, PT, PT, R0, 0x4, RZ ;  /* 0x00000004000e0810 */ /* 0x000fe40007ffe0ff */
[----:B--2---:R-:W-:-:S05]  /*0e30*/  @P0 LEA R21, R11, R10, 0x18 ;  /* 0x0000000a0b150211 */ /* 0x004fca00078ec0ff */
[----:B------:R-:W-:Y:S04]  /*0e40*/  @P0 STS [R21+0x8], R14 ;  /* 0x0000080e15000388 */ /* 0x000fe80000000800 */
[----:B------:R2:W-:Y:S04]  /*0e50*/  @P0 STS.64 [R21], R8 ;  /* 0x0000000815000388 */ /* 0x0005e80000000a00 */
[----:B------:R-:W4:Y:S01]  /*0e60*/  LD.E.64 R10, desc[UR36][R6.64+0x28] ;  /* 0x00002824060a7980 */ /* 0x000f22000c101b00 */
[----:B------:R-:W-:Y:S02]  /*0e70*/  @P0 IMAD.MOV.U32 R4, RZ, RZ, R8 ;  /* 0x000000ffff040224 */ /* 0x000fe400078e0008 */
        /* <DEDUP_REMOVED lines=9> */
[----:B------:R-:W-:Y:S01]  /*0f10*/  @P0 IMAD.MOV.U32 R4, RZ, RZ, R10 ;  /* 0x000000ffff040224 */ /* 0x000fe200078e000a */
[----:B------:R-:W-:-:S06]  /*0f20*/  @P0 MOV R5, R11 ;  /* 0x0000000b00050202 */ /* 0x000fcc0000000f00 */
[----:B----4-:R-:W-:-:S14]  /*0f30*/  DSETP.GT.AND P0, PT, R4, R12, PT ;  /* 0x0000000c0400722a */ /* 0x010fdc0003f04000 */
[----:B--2---:R-:W2:Y:S01]  /*0f40*/  @P0 S2R R9, SR_CgaCtaId ;  /* 0x0000000000090919 */ /* 0x004ea20000008800 */
[----:B------:R-:W-:Y:S01]  /*0f50*/  @P0 MOV R8, 0x400 ;  /* 0x0000040000080802 */ /* 0x000fe20000000f00 */
[----:B------:R-:W-:-:S03]  /*0f60*/  @P0 VIADD R14, R0, 0x6 ;  /* 0x00000006000e0836 */ /* 0x000fc60000000000 */
        /* <DEDUP_REMOVED lines=14> */
[----:B------:R-:W-:Y:S01]  /*1050*/  @P0 MOV R4, R8 ;  /* 0x0000000800040202 */ /* 0x000fe20000000f00 */
[----:B------:R-:W-:-:S06]  /*1060*/  @P0 IMAD.MOV.U32 R5, RZ, RZ, R9 ;  /* 0x000000ffff050224 */ /* 0x000fcc00078e0009 */
        /* <DEDUP_REMOVED lines=12> */
[----:B------:R-:W-:Y:S02]  /*1130*/  @P0 MOV R8, 0x400 ;  /* 0x0000040000080802 */ /* 0x000fe40000000f00 */
[----:B------:R-:W-:Y:S02]  /*1140*/  @P0 IADD3 R3, PT, PT, R0, 0x9, RZ ;  /* 0x0000000900030810 */ /* 0x000fe40007ffe0ff */
        /* <DEDUP_REMOVED lines=14> */
[----:B------:R-:W-:Y:S01]  /*1230*/  @P0 IMAD.MOV.U32 R4, RZ, RZ, R8 ;  /* 0x000000ffff040224 */ /* 0x000fe200078e0008 */
[----:B------:R-:W-:-:S06]  /*1240*/  @P0 MOV R5, R9 ;  /* 0x0000000900050202 */ /* 0x000fcc0000000f00 */
        /* <DEDUP_REMOVED lines=35> */
[----:B------:R2:W-:Y:S04]  /*1480*/  @P0 STS [R21+0x8], R14 ;  /* 0x0000080e15000388 */ /* 0x0005e80000000800 */
[----:B------:R2:W-:Y:S04]  /*1490*/  @P0 STS.64 [R21], R10 ;  /* 0x0000000a15000388 */ /* 0x0005e80000000a00 */
[----:B------:R-:W4:Y:S01]  /*14a0*/  LD.E.64 R12, desc[UR36][R6.64+0x78] ;  /* 0x00007824060c7980 */ /* 0x000f22000c101b00 */
[----:B------:R-:W-:Y:S02]  /*14b0*/  @P0 IMAD.MOV.U32 R4, RZ, RZ, R10 ;  /* 0x000000ffff040224 */ /* 0x000fe400078e000a */
[----:B------:R-:W-:-:S06]  /*14c0*/  @P0 IMAD.MOV.U32 R5, RZ, RZ, R11 ;  /* 0x000000ffff050224 */ /* 0x000fcc00078e000b */
[----:B----4-:R-:W-:-:S14]  /*14d0*/  DSETP.GT.AND P0, PT, R4, R12, PT ;  /* 0x0000000c0400722a */ /* 0x010fdc0003f04000 */
[----:B-1----:R-:W1:Y:S01]  /*14e0*/  @P0 S2R R9, SR_CgaCtaId ;  /* 0x0000000000090919 */ /* 0x002e620000008800 */
[----:B------:R-:W-:Y:S01]  /*14f0*/  @P0 MOV R8, 0x400 ;  /* 0x0000040000080802 */ /* 0x000fe20000000f00 */
[C---:B------:R-:W-:Y:S01]  /*1500*/  @P0 VIADD R3, R0.reuse, 0xf ;  /* 0x0000000f00030836 */ /* 0x040fe20000000000 */
[----:B------:R-:W-:Y:S01]  /*1510*/  @P0 MOV R4, R12 ;  /* 0x0000000c00040202 */ /* 0x000fe20000000f00 */
[----:B------:R-:W-:Y:S02]  /*1520*/  VIADD R0, R0, 0x10 ;  /* 0x0000001000007836 */ /* 0x000fe40000000000 */
[----:B------:R-:W-:-:S03]  /*1530*/  @P0 IMAD.MOV.U32 R5, RZ, RZ, R13 ;  /* 0x000000ffff050224 */ /* 0x000fc600078e000d */
[----:B------:R-:W-:Y:S02]  /*1540*/  ISETP.NE.AND P1, PT, R0, UR55, PT ;  /* 0x0000003700007c0c */ /* 0x000fe4000bf25270 */
[----:B-1----:R-:W-:-:S05]  /*1550*/  @P0 LEA R8, R9, R8, 0x18 ;  /* 0x0000000809080211 */ /* 0x002fca00078ec0ff */
[----:B------:R2:W-:Y:S04]  /*1560*/  @P0 STS [R8+0x8], R3 ;  /* 0x0000080308000388 */ /* 0x0005e80000000800 */
[----:B------:R2:W-:Y:S02]  /*1570*/  @P0 STS.64 [R8], R12 ;  /* 0x0000000c08000388 */ /* 0x0005e40000000a00 */
[----:B------:R-:W-:Y:S05]  /*1580*/  @P1 BRA `(.L_x_13) ;  /* 0xfffffff400701947 */ /* 0x000fea000383ffff */
[----:B------:R-:W-:Y:S05]  /*1590*/  BSYNC.RECONVERGENT B0 ;  /* 0x0000000000007941 */ /* 0x000fea0003800200 */
.L_x_12:
[----:B------:R-:W-:-:S07]  /*15a0*/  IMAD.U32 R0, RZ, RZ, UR55 ;  /* 0x00000037ff007e24 */ /* 0x000fce000f8e00ff */
.L_x_11:
[----:B------:R-:W5:Y:S02]  /*15b0*/  LDCU UR4, c[0x0][0x3b0] ;  /* 0x00007600ff0477ac */ /* 0x000f640008000800 */
[----:B-----5:R-:W-:-:S04]  /*15c0*/  ULOP3.LUT UR4, UR4, 0xf, URZ, 0xc0, !UPT ;  /* 0x0000000f04047892 */ /* 0x020fc8000f8ec0ff */
[----:B------:R-:W-:-:S09]  /*15d0*/  UISETP.NE.AND UP0, UPT, UR4, URZ, UPT ;  /* 0x000000ff0400728c */ /* 0x000fd2000bf05270 */
[----:B------:R-:W-:Y:S05]  /*15e0*/  BRA.U !UP0, `(.L_x_10) ;  /* 0x00000009089c7547 */ /* 0x000fea000b800000 */
[----:B------:R-:W-:Y:S02]  /*15f0*/  UIADD3 UR4, UPT, UPT, UR4, -0x1, URZ ;  /* 0xffffffff04047890 */ /* 0x000fe4000fffe0ff */
[----:B------:R-:W-:Y:S02]  /*1600*/  UISETP.NE.AND UP1, UPT, UR59, URZ, UPT ;  /* 0x000000ff3b00728c */ /* 0x000fe4000bf25270 */
[----:B------:R-:W-:-:S09]  /*1610*/  UISETP.GE.U32.AND UP0, UPT, UR4, 0x7, UPT ;  /* 0x000000070400788c */ /* 0x000fd2000bf06070 */
[----:B------:R-:W-:Y:S05]  /*1620*/  BRA.U !UP0, `(.L_x_14) ;  /* 0x0000000508487547 */ /* 0x000fea000b800000 */
        /* <DEDUP_REMOVED lines=67> */
[----:B------:R2:W-:Y:S04]  /*1a60*/  @P0 STS [R21+0x8], R14 ;  /* 0x0000080e15000388 */ /* 0x0005e80000000800 */
[----:B------:R2:W-:Y:S04]  /*1a70*/  @P0 STS.64 [R21], R12 ;  /* 0x0000000c15000388 */ /* 0x0005e80000000a00 */
[----:B------:R-:W4:Y:S01]  /*1a80*/  LD.E.64 R8, desc[UR36][R6.64+0x38] ;  /* 0x0000382406087980 */ /* 0x000f22000c101b00 */
[----:B------:R-:W-:Y:S01]  /*1a90*/  @P0 IMAD.MOV.U32 R4, RZ, RZ, R12 ;  /* 0x000000ffff040224 */ /* 0x000fe200078e000c */
[----:B------:R-:W-:-:S06]  /*1aa0*/  @P0 MOV R5, R13 ;  /* 0x0000000d00050202 */ /* 0x000fcc0000000f00 */
[----:B----4-:R-:W-:-:S14]  /*1ab0*/  DSETP.GT.AND P0, PT, R4, R8, PT ;  /* 0x000000080400722a */ /* 0x010fdc0003f04000 */
[----:B-1----:R-:W1:Y:S01]  /*1ac0*/  @P0 S2R R11, SR_CgaCtaId ;  /* 0x00000000000b0919 */ /* 0x002e620000008800 */
[----:B------:R-:W-:Y:S01]  /*1ad0*/  @P0 MOV R10, 0x400 ;  /* 0x00000400000a0802 */ /* 0x000fe20000000f00 */
[C---:B------:R-:W-:Y:S01]  /*1ae0*/  @P0 VIADD R3, R0.reuse, 0x7 ;  /* 0x0000000700030836 */ /* 0x040fe20000000000 */
[----:B------:R-:W-:Y:S01]  /*1af0*/  IADD3 R0, PT, PT, R0, 0x8, RZ ;  /* 0x0000000800007810 */ /* 0x000fe20007ffe0ff */
[----:B------:R-:W-:Y:S02]  /*1b00*/  @P0 IMAD.MOV.U32 R4, RZ, RZ, R8 ;  /* 0x000000ffff040224 */ /* 0x000fe400078e0008 */
[----:B------:R-:W-:Y:S01]  /*1b10*/  @P0 IMAD.MOV.U32 R5, RZ, RZ, R9 ;  /* 0x000000ffff050224 */ /* 0x000fe200078e0009 */
[----:B-1----:R-:W-:-:S05]  /*1b20*/  @P0 LEA R10, R11, R10, 0x18 ;  /* 0x0000000a0b0a0211 */ /* 0x002fca00078ec0ff */
[----:B------:R2:W-:Y:S04]  /*1b30*/  @P0 STS [R10+0x8], R3 ;  /* 0x000008030a000388 */ /* 0x0005e80000000800 */
[----:B------:R2:W-:Y:S02]  /*1b40*/  @P0 STS.64 [R10], R8 ;  /* 0x000000080a000388 */ /* 0x0005e40000000a00 */
.L_x_14:
        /* <DEDUP_REMOVED lines=15> */
[----:B------:R-:W-:Y:S02]  /*1c40*/  @P0 IMAD.MOV.U32 R4, RZ, RZ, R10 ;  /* 0x000000ffff040224 */ /* 0x000fe400078e000a */
[----:B------:R-:W-:-:S06]  /*1c50*/  @P0 IMAD.MOV.U32 R5, RZ, RZ, R11 ;  /* 0x000000ffff050224 */ /* 0x000fcc00078e000b */
[----:B-----5:R-:W-:-:S14]  /*1c60*/  DSETP.GT.AND P0, PT, R4, R8, PT ;  /* 0x000000080400722a */ /* 0x020fdc0003f04000 */
[----:B------:R-:W1:Y:S01]  /*1c70*/  @P0 S2R R14, SR_CgaCtaId ;  /* 0x00000000000e0919 */ /* 0x000e620000008800 */
[----:B------:R-:W-:Y:S02]  /*1c80*/  @P0 MOV R13, 0x400 ;  /* 0x00000400000d0802 */ /* 0x000fe40000000f00 */
[----:B------:R-:W-:Y:S02]  /*1c90*/  @P0 IADD3 R12, PT, PT, R0, 0x1, RZ ;  /* 0x00000001000c0810 */ /* 0x000fe40007ffe0ff */
[----:B-1----:R-:W-:-:S05]  /*1ca0*/  @P0 LEA R15, R14, R13, 0x18 ;  /* 0x0000000d0e0f0211 */ /* 0x002fca00078ec0ff */
[----:B------:R1:W-:Y:S04]  /*1cb0*/  @P0 STS [R15+0x8], R12 ;  /* 0x0000080c0f000388 */ /* 0x0003e80000000800 */
[----:B------:R5:W-:Y:S04]  /*1cc0*/  @P0 STS.64 [R15], R8 ;  /* 0x000000080f000388 */ /* 0x000be80000000a00 */
[----:B--2---:R-:W2:Y:S01]  /*1cd0*/  LD.E.64 R10, desc[UR36][R6.64+0x10] ;  /* 0x00001024060a7980 */ /* 0x004ea2000c101b00 */
[----:B------:R-:W-:Y:S02]  /*1ce0*/  @P0 IMAD.MOV.U32 R4, RZ, RZ, R8 ;  /* 0x000000ffff040224 */ /* 0x000fe400078e0008 */
[----:B------:R-:W-:-:S06]  /*1cf0*/  @P0 IMAD.MOV.U32 R5, RZ, RZ, R9 ;  /* 0x000000ffff050224 */ /* 0x000fcc00078e0009 */
[----:B--2---:R-:W-:-:S14]  /*1d00*/  DSETP.GT.AND P0, PT, R4, R10, PT ;  /* 0x0000000a0400722a */ /* 0x004fdc0003f04000 */
[----:B------:R-:W2:Y:S01]  /*1d10*/  @P0 S2R R14, SR_CgaCtaId ;  /* 0x00000000000e0919 */ /* 0x000ea20000008800 */
[----:B------:R-:W-:Y:S01]  /*1d20*/  @P0 MOV R13, 0x400 ;  /* 0x00000400000d0802 */ /* 0x000fe20000000f00 */
[----:B----4-:R-:W-:-:S03]  /*1d30*/  @P0 VIADD R3, R0, 0x2 ;  /* 0x0000000200030836 */ /* 0x010fc60000000000 */
[----:B--2---:R-:W-:-:S05]  /*1d40*/  @P0 LEA R14, R14, R13, 0x18 ;  /* 0x0000000d0e0e0211 */ /* 0x004fca00078ec0ff */
[----:B------:R2:W-:Y:S04]  /*1d50*/  @P0 STS [R14+0x8], R3 ;  /* 0x000008030e000388 */ /* 0x0005e80000000800 */
[----:B------:R2:W-:Y:S04]  /*1d60*/  @P0 STS.64 [R14], R10 ;  /* 0x0000000a0e000388 */ /* 0x0005e80000000a00 */
[----:B-1----:R-:W4:Y:S01]  /*1d70*/  LD.E.64 R12, desc[UR36][R6.64+0x18] ;  /* 0x00001824060c7980 */ /* 0x002f22000c101b00 */
[----:B------:R-:W-:Y:S01]  /*1d80*/  @P0 MOV R4, R10 ;  /* 0x0000000a00040202 */ /* 0x000fe20000000f00 */
[----:B------:R-:W-:-:S06]  /*1d90*/  @P0 IMAD.MOV.U32 R5, RZ, RZ, R11 ;  /* 0x000000ffff050224 */ /* 0x000fcc00078e000b */
[----:B----4-:R-:W-:-:S14]  /*1da0*/  DSETP.GT.AND P0, PT, R4, R12, PT ;  /* 0x0000000c0400722a */ /* 0x010fdc0003f04000 */
[----:B------:R-:W1:Y:S01]  /*1db0*/  @P0 S2R R20, SR_CgaCtaId ;  /* 0x0000000000140919 */ /* 0x000e620000008800 */
[----:B-----5:R-:W-:Y:S01]  /*1dc0*/  @P0 MOV R9, 0x400 ;  /* 0x0000040000090802 */ /* 0x020fe20000000f00 */
[C---:B------:R-:W-:Y:S01]  /*1dd0*/  @P0 VIADD R8, R0.reuse, 0x3 ;  /* 0x0000000300080836 */ /* 0x040fe20000000000 */
[----:B------:R-:W-:Y:S01]  /*1de0*/  @P0 MOV R5, R13 ;  /* 0x0000000d00050202 */ /* 0x000fe20000000f00 */
[----:B------:R-:W-:Y:S02]  /*1df0*/  @P0 IMAD.MOV.U32 R4, RZ, RZ, R12 ;  /* 0x000000ffff040224 */ /* 0x000fe400078e000c */
[----:B------:R-:W-:Y:S01]  /*1e00*/  VIADD R0, R0, 0x4 ;  /* 0x0000000400007836 */ /* 0x000fe20000000000 */
[----:B-1----:R-:W-:-:S05]  /*1e10*/  @P0 LEA R9, R20, R9, 0x18 ;  /* 0x0000000914090211 */ /* 0x002fca00078ec0ff */
[----:B------:R2:W-:Y:S04]  /*1e20*/  @P0 STS [R9+0x8], R8 ;  /* 0x0000080809000388 */ /* 0x0005e80000000800 */
[----:B------:R2:W-:Y:S02]  /*1e30*/  @P0 STS.64 [R9], R12 ;  /* 0x0000000c09000388 */ /* 0x0005e40000000a00 */
.L_x_15:
[----:B------:R-:W-:Y:S05]  /*1e40*/  BRA.U !UP1, `(.L_x_10) ;  /* 0x0000000109847547 */ /* 0x000fea000b800000 */
[----:B------:R-:W-:-:S04]  /*1e50*/  VIADD R7, R0, UR54 ;  /* 0x0000003600077c36 */ /* 0x000fc80008000000 */
[----:B----4-:R-:W-:-:S05]  /*1e60*/  IMAD.WIDE R6, R7, 0x8, R26 ;  /* 0x0000000807067825 */ /* 0x010fca00078e021a */
[----:B-12---:R-:W2:Y:S01]  /*1e70*/  LD.E.64 R8, desc[UR36][R6.64] ;  /* 0x0000002406087980 */ /* 0x006ea2000c101b00 */
[----:B------:R-:W-:Y:S01]  /*1e80*/  UISETP.NE.AND UP0, UPT, UR58, 0x1, UPT ;  /* 0x000000013a00788c */ /* 0x000fe2000bf05270 */
[----:B--2---:R-:W-:-:S14]  /*1e90*/  DSETP.GT.AND P0, PT, R4, R8, PT ;  /* 0x000000080400722a */ /* 0x004fdc0003f04000 */
[----:B------:R-:W1:Y:S01]  /*1ea0*/  @P0 S2R R10, SR_CgaCtaId ;  /* 0x00000000000a0919 */ /* 0x000e620000008800 */
[----:B------:R-:W-:Y:S01]  /*1eb0*/  @P0 MOV R3, 0x400 ;  /* 0x0000040000030802 */ /* 0x000fe20000000f00 */
[----:B------:R-:W-:Y:S01]  /*1ec0*/  @P0 IMAD.MOV.U32 R4, RZ, RZ, R8 ;  /* 0x000000ffff040224 */ /* 0x000fe200078e0008 */
[----:B------:R-:W-:Y:S02]  /*1ed0*/  @P0 MOV R5, R9 ;  /* 0x0000000900050202 */ /* 0x000fe40000000f00 */
[----:B-1----:R-:W-:-:S05]  /*1ee0*/  @P0 LEA R3, R10, R3, 0x18 ;  /* 0x000000030a030211 */ /* 0x002fca00078ec0ff */
[----:B------:R1:W-:Y:S04]  /*1ef0*/  @P0 STS.64 [R3], R8 ;  /* 0x0000000803000388 */ /* 0x0003e80000000a00 */
[----:B------:R1:W-:Y:S01]  /*1f00*/  @P0 STS [R3+0x8], R0 ;  /* 0x0000080003000388 */ /* 0x0003e20000000800 */
[----:B------:R-:W-:Y:S05]  /*1f10*/  BRA.U !UP0, `(.L_x_10) ;  /* 0x0000000108507547 */ /* 0x000fea000b800000 */
[----:B-1----:R-:W2:Y:S01]  /*1f20*/  LD.E.64 R8, desc[UR36][R6.64+0x8] ;  /* 0x0000082406087980 */ /* 0x002ea2000c101b00 */
[----:B------:R-:W-:Y:S01]  /*1f30*/  UISETP.NE.AND UP0, UPT, UR58, 0x2, UPT ;  /* 0x000000023a00788c */ /* 0x000fe2000bf05270 */
[----:B--2---:R-:W-:-:S14]  /*1f40*/  DSETP.GT.AND P0, PT, R4, R8, PT ;  /* 0x000000080400722a */ /* 0x004fdc0003f04000 */
[----:B------:R-:W1:Y:S01]  /*1f50*/  @P0 S2R R11, SR_CgaCtaId ;  /* 0x00000000000b0919 */ /* 0x000e620000008800 */
[----:B------:R-:W-:Y:S01]  /*1f60*/  @P0 MOV R10, 0x400 ;  /* 0x00000400000a0802 */ /* 0x000fe20000000f00 */
[----:B------:R-:W-:Y:S02]  /*1f70*/  @P0 VIADD R3, R0, 0x1 ;  /* 0x0000000100030836 */ /* 0x000fe40000000000 */
[----:B------:R-:W-:Y:S02]  /*1f80*/  @P0 IMAD.MOV.U32 R4, RZ, RZ, R8 ;  /* 0x000000ffff040224 */ /* 0x000fe400078e0008 */
[----:B------:R-:W-:Y:S01]  /*1f90*/  @P0 IMAD.MOV.U32 R5, RZ, RZ, R9 ;  /* 0x000000ffff050224 */ /* 0x000fe200078e0009 */
[----:B-1----:R-:W-:-:S05]  /*1fa0*/  @P0 LEA R10, R11, R10, 0x18 ;  /* 0x0000000a0b0a0211 */ /* 0x002fca00078ec0ff */
[----:B------:R1:W-:Y:S04]  /*1fb0*/  @P0 STS [R10+0x8], R3 ;  /* 0x000008030a000388 */ /* 0x0003e80000000800 */
[----:B------:R1:W-:Y:S01]  /*1fc0*/  @P0 STS.64 [R10], R8 ;  /* 0x000000080a000388 */ /* 0x0003e20000000a00 */
[----:B------:R-:W-:Y:S05]  /*1fd0*/  BRA.U !UP0, `(.L_x_10) ;  /* 0x0000000108207547 */ /* 0x000fea000b800000 */
[----:B------:R-:W2:Y:S02]  /*1fe0*/  LD.E.64 R6, desc[UR36][R6.64+0x10] ;  /* 0x0000102406067980 */ /* 0x000ea4000c101b00 */
[----:B--2---:R-:W-:-:S14]  /*1ff0*/  DSETP.GT.AND P0, PT, R4, R6, PT ;  /* 0x000000060400722a */ /* 0x004fdc0003f04000 */
[----:B------:R-:W2:Y:S01]  /*2000*/  @P0 S2R R4, SR_CgaCtaId ;  /* 0x0000000000040919 */ /* 0x000ea20000008800 */
[----:B-1----:R-:W-:Y:S02]  /*2010*/  @P0 MOV R3, 0x400 ;  /* 0x0000040000030802 */ /* 0x002fe40000000f00 */
[----:B------:R-:W-:Y:S02]  /*2020*/  @P0 IADD3 R0, PT, PT, R0, 0x2, RZ ;  /* 0x0000000200000810 */ /* 0x000fe40007ffe0ff */
[----:B--2---:R-:W-:-:S05]  /*2030*/  @P0 LEA R3, R4, R3, 0x18 ;  /* 0x0000000304030211 */ /* 0x004fca00078ec0ff */
[----:B------:R1:W-:Y:S04]  /*2040*/  @P0 STS.64 [R3], R6 ;  /* 0x0000000603000388 */ /* 0x0003e80000000a00 */
[----:B------:R1:W-:Y:S02]  /*2050*/  @P0 STS [R3+0x8], R0 ;  /* 0x0000080003000388 */ /* 0x0003e40000000800 */
.L_x_10:
[----:B------:R-:W-:Y:S05]  /*2060*/  WARPSYNC.ALL ;  /* 0x0000000000007948 */ /* 0x000fea0003800000 */
[----:B------:R-:W5:Y:S08]  /*2070*/  S2UR UR5, SR_CgaCtaId ;  /* 0x00000000000579c3 */ /* 0x000f700000008800 */
[----:B------:R-:W-:Y:S01]  /*2080*/  BAR.SYNC.DEFER_BLOCKING 0x0 ;  /* 0x0000000000007b1d */ /* 0x000fe20000010000 */
[----:B-12---:R-:W-:Y:S01]  /*2090*/  MOV R3, 0x0 ;  /* 0x0000000000037802 */ /* 0x006fe20000000f00 */
[----:B------:R-:W-:Y:S01]  /*20a0*/  IMAD.U32 R6, RZ, RZ, UR50 ;  /* 0x00000032ff067e24 */ /* 0x000fe2000f8e00ff */
[----:B------:R-:W-:-:S03]  /*20b0*/  MOV R7, UR49 ;  /* 0x0000003100077c02 */ /* 0x000fc60008000f00 */
[----:B------:R-:W-:Y:S02]  /*20c0*/  UMOV UR4, 0x400 ;  /* 0x0000040000047882 */ /* 0x000fe40000000000 */
[----:B------:R1:W2:Y:S01]  /*20d0*/  LDC.64 R10, c[0x4][R3] ;  /* 0x01000000030a7b82 */ /* 0x0002a20000000a00 */
[----:B-----5:R-:W-:-:S09]  /*20e0*/  ULEA UR4, UR5, UR4, 0x18 ;  /* 0x0000000405047291 */ /* 0x020fd2000f8ec0ff */
[----:B------:R-:W5:Y:S04]  /*20f0*/  LDS R0, [UR4+0x8] ;  /* 0x00000804ff007984 */ /* 0x000f680008000800 */
[----:B------:R-:W4:Y:S01]  /*2100*/  LDS.64 R8, [UR4] ;  /* 0x00000004ff087984 */ /* 0x000f220008000a00 */
[----:B------:R-:W0:Y:S02]  /*2110*/  LDCU.64 UR4, c[0x4][0x58] ;  /* 0x01000b00ff0477ac */ /* 0x000e240008000a00 */
[----:B0-----:R-:W-:Y:S02]  /*2120*/  IMAD.U32 R4, RZ, RZ, UR4 ;  /* 0x00000004ff047e24 */ /* 0x001fe4000f8e00ff */
[----:B------:R-:W-:Y:S01]  /*2130*/  IMAD.U32 R5, RZ, RZ, UR5 ;  /* 0x00000005ff057e24 */ /* 0x000fe2000f8e00ff */
[----:B-----5:R1:W-:Y:S04]  /*2140*/  STL [R1], R0 ;  /* 0x0000000001007387 */ /* 0x0203e80000100800 */
[----:B--2-4-:R1:W-:Y:S02]  /*2150*/  STL.64 [R1+0x8], R8 ;  /* 0x0000080801007387 */ /* 0x0143e40000100a00 */
[----:B------:R-:W-:-:S07]  /*2160*/  LEPC R20, `(.L_x_16) ;  /* 0x000000001014794e */ /* 0x000fce0000000000 */
[----:B-1-3--:R-:W-:Y:S05]  /*2170*/  CALL.ABS.NOINC R10 ;  /* 0x000000000a007343 */ /* 0x00afea0003c00000 */
.L_x_16:
[----:B------:R-:W-:Y:S01]  /*2180*/  ISETP.NE.AND P6, PT, R34, RZ, PT ;  /* 0x000000ff2200720c */ /* 0x000fe20003fc5270 */
[----:B------:R-:W-:-:S12]  /*2190*/  BSSY.RECONVERGENT B0, `(.L_x_17) ;  /* 0x000002b000007945 */ /* 0x000fd80003800200 */
[----:B------:R-:W-:Y:S05]  /*21a0*/  @P6 BRA `(.L_x_18) ;  /* 0x0000000000a46947 */ /* 0x000fea0003800000 */
[----:B------:R-:W0:Y:S01]  /*21b0*/  S2UR UR5, SR_CgaCtaId ;  /* 0x00000000000579c3 */ /* 0x000e220000008800 */
[----:B------:R-:W-:Y:S01]  /*21c0*/  UMOV UR4, 0x400 ;  /* 0x0000040000047882 */ /* 0x000fe20000000000 */
[----:B------:R-:W-:Y:S01]  /*21d0*/  IMAD.MOV.U32 R37, RZ, RZ, R33 ;  /* 0x000000ffff257224 */ /* 0x000fe200078e0021 */
[----:B0-----:R-:W-:-:S09]  /*21e0*/  ULEA UR4, UR5, UR4, 0x18 ;  /* 0x0000000405047291 */ /* 0x001fd2000f8ec0ff */
[----:B------:R-:W0:Y:S03]  /*21f0*/  LDS R34, [UR4+0x8] ;  /* 0x00000804ff227984 */ /* 0x000e260008000800 */
.L_x_21:
[----:B------:R-:W0:Y:S01]  /*2200*/  LDC R0, c[0x0][0x3b0] ;  /* 0x0000ec00ff007b82 */ /* 0x000e220000000800 */
[C---:B-1----:R-:W-:Y:S01]  /*2210*/  IMAD.WIDE.U32 R4, R37.reuse, 0x8, R16 ;  /* 0x0000000825047825 */ /* 0x042fe200078e0010 */
[----:B------:R-:W1:Y:S03]  /*2220*/  LDCU UR4, c[0x0][0x3b4] ;  /* 0x00007680ff0477ac */ /* 0x000e660008000800 */
[----:B0-----:R-:W-:-:S04]  /*2230*/  IMAD R7, R37, R0, R34 ;  /* 0x0000000025077224 */ /* 0x001fc800078e0222 */
[----:B------:R-:W-:-:S06]  /*2240*/  IMAD.WIDE R6, R7, 0x8, R26 ;  /* 0x0000000807067825 */ /* 0x000fcc00078e021a */
[----:B------:R-:W2:Y:S01]  /*2250*/  LD.E.64 R6, desc[UR36][R6.64] ;  /* 0x0000002406067980 */ /* 0x000ea2000c101b00 */
[----:B------:R-:W-:-:S04]  /*2260*/  IMAD R9, R37, R0, R0 ;  /* 0x0000000025097224 */ /* 0x000fc800078e0200 */
[----:B------:R-:W-:-:S04]  /*2270*/  IMAD.WIDE R8, R9, 0x8, R26 ;  /* 0x0000000809087825 */ /* 0x000fc800078e021a */
[----:B------:R-:W-:Y:S01]  /*2280*/  IMAD.MOV.U32 R10, RZ, RZ, 0x1 ;  /* 0x00000001ff0a7424 */ /* 0x000fe200078e00ff */
[----:B--2---:R0:W-:Y:S04]  /*2290*/  ST.E.64 desc[UR36][R4.64], R6 ;  /* 0x0000000604007985 */ /* 0x0041e8000c101b24 */
[----:B------:R-:W2:Y:S01]  /*22a0*/  LD.E.64 R8, desc[UR36][R8.64+-0x8] ;  /* 0xfffff82408087980 */ /* 0x000ea2000c101b00 */
[----:B------:R-:W3:Y:S01]  /*22b0*/  MUFU.RCP64H R11, R7 ;  /* 0x00000007000b7308 */ /* 0x000ee20000001800 */
[----:B------:R-:W-:Y:S01]  /*22c0*/  IMAD.MOV.U32 R35, RZ, RZ, R37 ;  /* 0x000000ffff237224 */ /* 0x000fe200078e0025 */
[----:B------:R-:W-:Y:S01]  /*22d0*/  IADD3 R37, PT, PT, R37, UR63, RZ ;  /* 0x0000003f25257c10 */ /* 0x000fe2000fffe0ff */
[----:B------:R-:W-:Y:S03]  /*22e0*/  BSSY.RECONVERGENT B1, `(.L_x_19) ;  /* 0x0000012000017945 */ /* 0x000fe60003800200 */
[----:B-1----:R-:W-:Y:S01]  /*22f0*/  ISETP.GE.AND P1, PT, R37, UR4, PT ;  /* 0x0000000425007c0c */ /* 0x002fe2000bf26270 */
[----:B---3--:R-:W-:-:S08]  /*2300*/  DFMA R12, -R6, R10, 1 ;  /* 0x3ff00000060c742b */ /* 0x008fd0000000010a */
[----:B------:R-:W-:-:S08]  /*2310*/  DFMA R12, R12, R12, R12 ;  /* 0x0000000c0c0c722b */ /* 0x000fd0000000000c */
[----:B------:R-:W-:-:S08]  /*2320*/  DFMA R12, R10, R12, R10 ;  /* 0x0000000c0a0c722b */ /* 0x000fd0000000000a */
[----:B------:R-:W-:-:S08]  /*2330*/  DFMA R10, -R6, R12, 1 ;  /* 0x3ff00000060a742b */ /* 0x000fd0000000010c */
[----:B------:R-:W-:-:S08]  /*2340*/  DFMA R10, R12, R10, R12 ;  /* 0x0000000a0c0a722b */ /* 0x000fd0000000000c */
[----:B--2---:R-:W-:Y:S01]  /*2350*/  DMUL R12, R8, R10 ;  /* 0x0000000a080c7228 */ /* 0x004fe20000000000 */
[----:B------:R-:W-:-:S07]  /*2360*/  FSETP.GEU.AND P2, PT, |R9|, 6.5827683646048100446e-37, PT ;  /* 0x036000000900780b */ /* 0x000fce0003f4e200 */
[----:B------:R-:W-:-:S08]  /*2370*/  DFMA R14, -R6, R12, R8 ;  /* 0x0000000c060e722b */ /* 0x000fd00000000108 */
[----:B0-----:R-:W-:-:S10]  /*2380*/  DFMA R4, R10, R14, R12 ;  /* 0x0000000e0a04722b */ /* 0x001fd4000000000c */
[----:B------:R-:W-:-:S05]  /*2390*/  FFMA R0, RZ, R7, R5 ;  /* 0x00000007ff007223 */ /* 0x000fca0000000005 */
[----:B------:R-:W-:-:S13]  /*23a0*/  FSETP.GT.AND P0, PT, |R0|, 1.469367938527859385e-39, PT ;  /* 0x001000000000780b */ /* 0x000fda0003f04200 */
[----:B------:R-:W-:Y:S05]  /*23b0*/  @P0 BRA P2, `(.L_x_20) ;  /* 0x0000000000100947 */ /* 0x000fea0001000000 */
[----:B------:R-:W-:-:S07]  /*23c0*/  MOV R0, 0x23e0 ;  /* 0x000023e000007802 */ /* 0x000fce0000000f00 */
[----:B------:R-:W-:Y:S05]  /*23d0*/  CALL.REL.NOINC `($__internal_0_$__cuda_sm20_div_rn_f64_full) ;  /* 0x0000007000587944 */ /* 0x000fea0003c00000 */
[----:B------:R-:W-:Y:S02]  /*23e0*/  IMAD.MOV.U32 R4, RZ, RZ, R12 ;  /* 0x000000ffff047224 */ /* 0x000fe400078e000c */
[----:B------:R-:W-:-:S07]  /*23f0*/  IMAD.MOV.U32 R5, RZ, RZ, R13 ;  /* 0x000000ffff057224 */ /* 0x000fce00078e000d */
.L_x_20:
[----:B------:R-:W-:Y:S05]  /*2400*/  BSYNC.RECONVERGENT B1 ;  /* 0x0000000000017941 */ /* 0x000fea0003800200 */
.L_x_19:
[----:B------:R-:W-:-:S05]  /*2410*/  IMAD.WIDE.U32 R6, R35, 0x8, R18 ;  /* 0x0000000823067825 */ /* 0x000fca00078e0012 */
[----:B------:R1:W-:Y:S01]  /*2420*/  ST.E.64 desc[UR36][R6.64], R4 ;  /* 0x0000000406007985 */ /* 0x0003e2000c101b24 */
[----:B------:R-:W-:Y:S05]  /*2430*/  @!P1 BRA `(.L_x_21) ;  /* 0xfffffffc00709947 */ /* 0x000fea000383ffff */
.L_x_18:
[----:B------:R-:W-:Y:S05]  /*2440*/  BSYNC.RECONVERGENT B0 ;  /* 0x0000000000007941 */ /* 0x000fea0003800200 */
.L_x_17:
[----:B------:R-:W0:Y:S01]  /*2450*/  S2UR UR5, SR_CgaCtaId ;  /* 0x00000000000579c3 */ /* 0x000e220000008800 */
[----:B------:R-:W-:Y:S01]  /*2460*/  ISETP.NE.AND P0, PT, R29, RZ, PT ;  /* 0x000000ff1d00720c */ /* 0x000fe20003f05270 */
[----:B------:R-:W-:Y:S01]  /*2470*/  UMOV UR4, 0x400 ;  /* 0x0000040000047882 */ /* 0x000fe20000000000 */
[----:B-1----:R-:W-:Y:S01]  /*2480*/  IMAD.MOV.U32 R4, RZ, RZ, 0x0 ;  /* 0x00000000ff047424 */ /* 0x002fe200078e00ff */
[----:B------:R-:W-:Y:S01]  /*2490*/  MOV R5, 0x403e0000 ;  /* 0x403e000000057802 */ /* 0x000fe20000000f00 */
[----:B0-----:R-:W-:-:S09]  /*24a0*/  ULEA UR4, UR5, UR4, 0x18 ;  /* 0x0000000405047291 */ /* 0x001fd2000f8ec0ff */
[----:B------:R0:W-:Y:S01]  /*24b0*/  STS.64 [UR4], R4 ;  /* 0x00000004ff007988 */ /* 0x0001e20008000a04 */
[----:B------:R-:W-:Y:S05]  /*24c0*/  @!P0 BRA `(.L_x_22) ;  /* 0x0000001400788947 */ /* 0x000fea0003800000 */
[----:B------:R-:W1:Y:S01]  /*24d0*/  LDCU UR4, c[0x0][0x3b4] ;  /* 0x00007680ff0477ac */ /* 0x000e620008000800 */
[----:B------:R-:W-:Y:S02]  /*24e0*/  IMAD.MOV.U32 R3, RZ, RZ, RZ ;  /* 0x000000ffff037224 */ /* 0x000fe400078e00ff */
[----:B0-----:R-:W-:Y:S02]  /*24f0*/  IMAD.MOV.U32 R4, RZ, RZ, 0x0 ;  /* 0x00000000ff047424 */ /* 0x001fe400078e00ff */
[----:B------:R-:W-:Y:S01]  /*2500*/  IMAD.MOV.U32 R5, RZ, RZ, 0x403e0000 ;  /* 0x403e0000ff057424 */ /* 0x000fe200078e00ff */
[----:B-1----:R-:W-:-:S04]  /*2510*/  UIADD3 UR4, UPT, UPT, UR4, -0x2, URZ ;  /* 0xfffffffe04047890 */ /* 0x002fc8000fffe0ff */
[----:B------:R-:W-:-:S09]  /*2520*/  UISETP.GE.U32.AND UP0, UPT, UR4, 0xf, UPT ;  /* 0x0000000f0400788c */ /* 0x000fd2000bf06070 */
[----:B------:R-:W-:Y:S05]  /*2530*/  BRA.U !UP0, `(.L_x_23) ;  /* 0x0000000908ac7547 */ /* 0x000fea000b800000 */
[----:B------:R-:W-:Y:S01]  /*2540*/  HFMA2 R3, -RZ, RZ, 0, 0 ;  /* 0x00000000ff037431 */ /* 0x000fe200000001ff */
[----:B------:R-:W-:Y:S01]  /*2550*/  BSSY.RECONVERGENT B0, `(.L_x_24) ;  /* 0x00000a8000007945 */ /* 0x000fe20003800200 */
[----:B------:R-:W-:Y:S02]  /*2560*/  IMAD.MOV.U32 R4, RZ, RZ, 0x0 ;  /* 0x00000000ff047424 */ /* 0x000fe400078e00ff */
[----:B------:R-:W-:-:S07]  /*2570*/  IMAD.MOV.U32 R5, RZ, RZ, 0x403e0000 ;  /* 0x403e0000ff057424 */ /* 0x000fce00078e00ff */
.L_x_25:
[----:B------:R-:W-:-:S05]  /*2580*/  IMAD.WIDE.U32 R6, R3, 0x8, R18 ;  /* 0x0000000803067825 */ /* 0x000fca00078e0012 */
[----:B------:R-:W2:Y:S02]  /*2590*/  LD.E.64 R8, desc[UR36][R6.64] ;  /* 0x0000002406087980 */ /* 0x000ea4000c101b00 */
[----:B--2---:R-:W-:-:S14]  /*25a0*/  DSETP.GT.AND P0, PT, R4, R8, PT ;  /* 0x000000080400722a */ /* 0x004fdc0003f04000 */
[----:B------:R-:W0:Y:S01]  /*25b0*/  @P0 S2R R11, SR_CgaCtaId ;  /* 0x00000000000b0919 */ /* 0x000e220000008800 */
[----:B------:R-:W-:-:S04]  /*25c0*/  @P0 MOV R0, 0x400 ;  /* 0x0000040000000802 */ /* 0x000fc80000000f00 */
[----:B0-----:R-:W-:-:S05]  /*25d0*/  @P0 LEA R12, R11, R0, 0x18 ;  /* 0x000000000b0c0211 */ /* 0x001fca00078ec0ff */
[----:B------:R0:W-:Y:S04]  /*25e0*/  @P0 STS.64 [R12], R8 ;  /* 0x000000080c000388 */ /* 0x0001e80000000a00 */
[----:B------:R1:W-:Y:S04]  /*25f0*/  @P0 STS [R12+0xc], R3 ;  /* 0x00000c030c000388 */ /* 0x0003e80000000800 */
[----:B------:R-:W2:Y:S01]  /*2600*/  LD.E.64 R10, desc[UR36][R6.64+0x8] ;  /* 0x00000824060a7980 */ /* 0x000ea2000c101b00 */
[----:B------:R-:W-:Y:S01]  /*2610*/  @P0 IMAD.MOV.U32 R4, RZ, RZ, R8 ;  /* 0x000000ffff040224 */ /* 0x000fe200078e0008 */
[----:B------:R-:W-:-:S06]  /*2620*/  @P0 MOV R5, R9 ;  /* 0x0000000900050202 */ /* 0x000fcc0000000f00 */
[----:B--2---:R-:W-:-:S14]  /*2630*/  DSETP.GT.AND P0, PT, R4, R10, PT ;  /* 0x0000000a0400722a */ /* 0x004fdc0003f04000 */
[----:B------:R-:W2:Y:S01]  /*2640*/  @P0 S2R R14, SR_CgaCtaId ;  /* 0x00000000000e0919 */ /* 0x000ea20000008800 */
[----:B------:R-:W-:Y:S01]  /*2650*/  @P0 MOV R13, 0x400 ;  /* 0x00000400000d0802 */ /* 0x000fe20000000f00 */
[----:B------:R-:W-:-:S03]  /*2660*/  @P0 VIADD R0, R3, 0x1 ;  /* 0x0000000103000836 */ /* 0x000fc60000000000 */
[----:B--2---:R-:W-:-:S05]  /*2670*/  @P0 LEA R15, R14, R13, 0x18 ;  /* 0x0000000d0e0f0211 */ /* 0x004fca00078ec0ff */
[----:B------:R-:W-:Y:S04]  /*2680*/  @P0 STS [R15+0xc], R0 ;  /* 0x00000c000f000388 */ /* 0x000fe80000000800 */
[----:B------:R2:W-:Y:S04]  /*2690*/  @P0 STS.64 [R15], R10 ;  /* 0x0000000a0f000388 */ /* 0x0005e80000000a00 */
[----:B0-----:R-:W3:Y:S01]  /*26a0*/  LD.E.64 R8, desc[UR36][R6.64+0x10] ;  /* 0x0000102406087980 */ /* 0x001ee2000c101b00 */
[----:B------:R-:W-:Y:S02]  /*26b0*/  @P0 IMAD.MOV.U32 R4, RZ, RZ, R10 ;  /* 0x000000ffff040224 */ /* 0x000fe400078e000a */
[----:B------:R-:W-:-:S06]  /*26c0*/  @P0 IMAD.MOV.U32 R5, RZ, RZ, R11 ;  /* 0x000000ffff050224 */ /* 0x000fcc00078e000b */
[----:B---3--:R-:W-:-:S14]  /*26d0*/  DSETP.GT.AND P0, PT, R4, R8, PT ;  /* 0x000000080400722a */ /* 0x008fdc0003f04000 */
[----:B------:R-:W0:Y:S01]  /*26e0*/  @P0 S2R R13, SR_CgaCtaId ;  /* 0x00000000000d0919 */ /* 0x000e220000008800 */
[----:B-1----:R-:W-:Y:S02]  /*26f0*/  @P0 MOV R12, 0x400 ;  /* 0x00000400000c0802 */ /* 0x002fe40000000f00 */
[----:B------:R-:W-:Y:S02]  /*2700*/  @P0 IADD3 R14, PT, PT, R3, 0x2, RZ ;  /* 0x00000002030e0810 */ /* 0x000fe40007ffe0ff */
[----:B0-----:R-:W-:-:S05]  /*2710*/  @P0 LEA R21, R13, R12, 0x18 ;  /* 0x0000000c0d150211 */ /* 0x001fca00078ec0ff */
[----:B------:R-:W-:Y:S04]  /*2720*/  @P0 STS [R21+0xc], R14 ;  /* 0x00000c0e15000388 */ /* 0x000fe80000000800 */
[----:B------:R0:W-:Y:S04]  /*2730*/  @P0 STS.64 [R21], R8 ;  /* 0x0000000815000388 */ /* 0x0001e80000000a00 */
[----:B------:R-:W3:Y:S01]  /*2740*/  LD.E.64 R12, desc[UR36][R6.64+0x18] ;  /* 0x00001824060c7980 */ /* 0x000ee2000c101b00 */
[----:B------:R-:W-:Y:S02]  /*2750*/  @P0 IMAD.MOV.U32 R4, RZ, RZ, R8 ;  /* 0x000000ffff040224 */ /* 0x000fe400078e0008 */
[----:B------:R-:W-:-:S06]  /*2760*/  @P0 IMAD.MOV.U32 R5, RZ, RZ, R9 ;  /* 0x000000ffff050224 */ /* 0x000fcc00078e0009 */
[----:B---3--:R-:W-:-:S14]  /*2770*/  DSETP.GT.AND P0, PT, R4, R12, PT ;  /* 0x0000000c0400722a */ /* 0x008fdc0003f04000 */
[----:B--2---:R-:W1:Y:S01]  /*2780*/  @P0 S2R R11, SR_CgaCtaId ;  /* 0x00000000000b0919 */ /* 0x004e620000008800 */
[----:B------:R-:W-:Y:S01]  /*2790*/  @P0 MOV R10, 0x400 ;  /* 0x00000400000a0802 */ /* 0x000fe20000000f00 */
[----:B------:R-:W-:-:S03]  /*27a0*/  @P0 VIADD R0, R3, 0x3 ;  /* 0x0000000303000836 */ /* 0x000fc60000000000 */
[----:B-1----:R-:W-:-:S05]  /*27b0*/  @P0 LEA R15, R11, R10, 0x18 ;  /* 0x0000000a0b0f0211 */ /* 0x002fca00078ec0ff */
[----:B------:R-:W-:Y:S04]  /*27c0*/  @P0 STS [R15+0xc], R0 ;  /* 0x00000c000f000388 */ /* 0x000fe80000000800 */
[----:B------:R1:W-:Y:S04]  /*27d0*/  @P0 STS.64 [R15], R12 ;  /* 0x0000000c0f000388 */ /* 0x0003e80000000a00 */
[----:B------:R-:W2:Y:S01]  /*27e0*/  LD.E.64 R10, desc[UR36][R6.64+0x20] ;  /* 0x00002024060a7980 */ /* 0x000ea2000c101b00 */
[----:B------:R-:W-:Y:S01]  /*27f0*/  @P0 MOV R4, R12 ;  /* 0x0000000c00040202 */ /* 0x000fe20000000f00 */
[----:B------:R-:W-:-:S06]  /*2800*/  @P0 IMAD.MOV.U32 R5, RZ, RZ, R13 ;  /* 0x000000ffff050224 */ /* 0x000fcc00078e000d */
[----:B--2---:R-:W-:-:S14]  /*2810*/  DSETP.GT.AND P0, PT, R4, R10, PT ;  /* 0x0000000a0400722a */ /* 0x004fdc0003f04000 */
[----:B0-----:R-:W0:Y:S01]  /*2820*/  @P0 S2R R9, SR_CgaCtaId ;  /* 0x0000000000090919 */ /* 0x001e220000008800 */
[----:B------:R-:W-:Y:S01]  /*2830*/  @P0 MOV R8, 0x400 ;  /* 0x0000040000080802 */ /* 0x000fe20000000f00 */
[----:B------:R-:W-:-:S03]  /*2840*/  @P0 VIADD R14, R3, 0x4 ;  /* 0x00000004030e0836 */ /* 0x000fc60000000000 */
[----:B0-----:R-:W-:-:S05]  /*2850*/  @P0 LEA R21, R9, R8, 0x18 ;  /* 0x0000000809150211 */ /* 0x001fca00078ec0ff */
[----:B------:R-:W-:Y:S04]  /*2860*/  @P0 STS [R21+0xc], R14 ;  /* 0x00000c0e15000388 */ /* 0x000fe80000000800 */
[----:B------:R0:W-:Y:S04]  /*2870*/  @P0 STS.64 [R21], R10 ;  /* 0x0000000a15000388 */ /* 0x0001e80000000a00 */
[----:B------:R-:W2:Y:S01]  /*2880*/  LD.E.64 R8, desc[UR36][R6.64+0x28] ;  /* 0x0000282406087980 */ /* 0x000ea2000c101b00 */
[----:B------:R-:W-:Y:S01]  /*2890*/  @P0 IMAD.MOV.U32 R4, RZ, RZ, R10 ;  /* 0x000000ffff040224 */ /* 0x000fe200078e000a */
[----:B------:R-:W-:-:S06]  /*28a0*/  @P0 MOV R5, R11 ;  /* 0x0000000b00050202 */ /* 0x000fcc0000000f00 */
[----:B--2---:R-:W-:-:S14]  /*28b0*/  DSETP.GT.AND P0, PT, R4, R8, PT ;  /* 0x000000080400722a */ /* 0x004fdc0003f04000 */
[----:B-1----:R-:W1:Y:S01]  /*28c0*/  @P0 S2R R13, SR_CgaCtaId ;  /* 0x00000000000d0919 */ /* 0x002e620000008800 */
[----:B------:R-:W-:Y:S01]  /*28d0*/  @P0 MOV R12, 0x400 ;  /* 0x00000400000c0802 */ /* 0x000fe20000000f00 */
[----:B------:R-:W-:-:S03]  /*28e0*/  @P0 VIADD R0, R3, 0x5 ;  /* 0x0000000503000836 */ /* 0x000fc60000000000 */
[----:B-1----:R-:W-:-:S05]  /*28f0*/  @P0 LEA R15, R13, R12, 0x18 ;  /* 0x0000000c0d0f0211 */ /* 0x002fca00078ec0ff */
[----:B------:R-:W-:Y:S04]  /*2900*/  @P0 STS [R15+0xc], R0 ;  /* 0x00000c000f000388 */ /* 0x000fe80000000800 */
[----:B------:R1:W-:Y:S04]  /*2910*/  @P0 STS.64 [R15], R8 ;  /* 0x000000080f000388 */ /* 0x0003e80000000a00 */
[----:B------:R-:W2:Y:S01]  /*2920*/  LD.E.64 R12, desc[UR36][R6.64+0x30] ;  /* 0x00003024060c7980 */ /* 0x000ea2000c101b00 */
[----:B------:R-:W-:Y:S02]  /*2930*/  @P0 IMAD.MOV.U32 R4, RZ, RZ, R8 ;  /* 0x000000ffff040224 */ /* 0x000fe400078e0008 */
[----:B------:R-:W-:-:S06]  /*2940*/  @P0 IMAD.MOV.U32 R5, RZ, RZ, R9 ;  /* 0x000000ffff050224 */ /* 0x000fcc00078e0009 */
[----:B--2---:R-:W-:-:S14]  /*2950*/  DSETP.GT.AND P0, PT, R4, R12, PT ;  /* 0x0000000c0400722a */ /* 0x004fdc0003f04000 */
[----:B0-----:R-:W0:Y:S01]  /*2960*/  @P0 S2R R11, SR_CgaCtaId ;  /* 0x00000000000b0919 */ /* 0x001e220000008800 */
[----:B------:R-:W-:Y:S02]  /*2970*/  @P0 MOV R10, 0x400 ;  /* 0x00000400000a0802 */ /* 0x000fe40000000f00 */
[----:B------:R-:W-:Y:S02]  /*2980*/  @P0 IADD3 R14, PT, PT, R3, 0x6, RZ ;  /* 0x00000006030e0810 */ /* 0x000fe40007ffe0ff */
[----:B0-----:R-:W-:-:S05]  /*2990*/  @P0 LEA R21, R11, R10, 0x18 ;  /* 0x0000000a0b150211 */ /* 0x001fca00078ec0ff */
[----:B------:R-:W-:Y:S04]  /*29a0*/  @P0 STS [R21+0xc], R14 ;  /* 0x00000c0e15000388 */ /* 0x000fe80000000800 */
[----:B------:R0:W-:Y:S04]  /*29b0*/  @P0 STS.64 [R21], R12 ;  /* 0x0000000c15000388 */ /* 0x0001e80000000a00 */
[----:B------:R-:W2:Y:S01]  /*29c0*/  LD.E.64 R10, desc[UR36][R6.64+0x38] ;  /* 0x00003824060a7980 */ /* 0x000ea2000c101b00 */
[----:B------:R-:W-:Y:S02]  /*29d0*/  @P0 IMAD.MOV.U32 R4, RZ, RZ, R12 ;  /* 0x000000ffff040224 */ /* 0x000fe400078e000c */
[----:B------:R-:W-:-:S06]  /*29e0*/  @P0 IMAD.MOV.U32 R5, RZ, RZ, R13 ;  /* 0x000000ffff050224 */ /* 0x000fcc00078e000d */
        /* <DEDUP_REMOVED lines=83> */
[C---:B------:R-:W-:Y:S02]  /*2f20*/  @P0 VIADD R0, R3.reuse, 0xf ;  /* 0x0000000f03000836 */ /* 0x040fe40000000000 */
[----:B------:R-:W-:Y:S02]  /*2f30*/  VIADD R3, R3, 0x10 ;  /* 0x0000001003037836 */ /* 0x000fe40000000000 */
[----:B------:R-:W-:Y:S02]  /*2f40*/  @P0 IMAD.MOV.U32 R4, RZ, RZ, R12 ;  /* 0x000000ffff040224 */ /* 0x000fe400078e000c */
[----:B------:R-:W-:Y:S01]  /*2f50*/  @P0 IMAD.MOV.U32 R5, RZ, RZ, R13 ;  /* 0x000000ffff050224 */ /* 0x000fe200078e000d */
[----:B-1----:R-:W-:Y:S02]  /*2f60*/  @P0 LEA R11, R11, R10, 0x18 ;  /* 0x0000000a0b0b0211 */ /* 0x002fe400078ec0ff */
[----:B------:R-:W-:-:S03]  /*2f70*/  MOV R10, UR61 ;  /* 0x0000003d000a7c02 */ /* 0x000fc60008000f00 */
[----:B------:R1:W-:Y:S01]  /*2f80*/  @P0 STS [R11+0xc], R0 ;  /* 0x00000c000b000388 */ /* 0x0003e20000000800 */
[----:B0-----:R-:W-:-:S03]  /*2f90*/  LOP3.LUT R8, R10, 0xfffffff0, RZ, 0xc0, !PT ;  /* 0xfffffff00a087812 */ /* 0x001fc600078ec0ff */
[----:B------:R1:W-:Y:S01]  /*2fa0*/  @P0 STS.64 [R11], R12 ;  /* 0x0000000c0b000388 */ /* 0x0003e20000000a00 */
[----:B------:R-:W-:-:S13]  /*2fb0*/  ISETP.NE.AND P1, PT, R3, R8, PT ;  /* 0x000000080300720c */ /* 0x000fda0003f25270 */
[----:B-1----:R-:W-:Y:S05]  /*2fc0*/  @P1 BRA `(.L_x_25) ;  /* 0xfffffff4006c1947 */ /* 0x002fea000383ffff */
[----:B------:R-:W-:Y:S05]  /*2fd0*/  BSYNC.RECONVERGENT B0 ;  /* 0x0000000000007941 */ /* 0x000fea0003800200 */
.L_x_24:
[----:B------:R-:W-:-:S07]  /*2fe0*/  MOV R3, R8 ;  /* 0x0000000800037202 */ /* 0x000fce0000000f00 */
.L_x_23:
[----:B------:R-:W-:-:S09]  /*2ff0*/  ULOP3.LUT UP0, URZ, UR61, 0xf, URZ, 0xc0, !UPT ;  /* 0x0000000f3dff7892 */ /* 0x000fd2000f80c0ff */
[----:B------:R-:W-:Y:S05]  /*3000*/  BRA.U !UP0, `(.L_x_22) ;  /* 0x0000000908a87547 */ /* 0x000fea000b800000 */
[----:B------:R-:W0:Y:S02]  /*3010*/  LDCU UR4, c[0x0][0x3b4] ;  /* 0x00007680ff0477ac */ /* 0x000e240008000800 */
[----:B0-----:R-:W-:-:S04]  /*3020*/  UIADD3 UR6, UPT, UPT, UR4, 0xf, URZ ;  /* 0x0000000f04067890 */ /* 0x001fc8000fffe0ff */
[----:B------:R-:W-:Y:S02]  /*3030*/  ULOP3.LUT UR5, UR6, 0xf, URZ, 0xc0, !UPT ;  /* 0x0000000f06057892 */ /* 0x000fe4000f8ec0ff */
[----:B------:R-:W-:Y:S02]  /*3040*/  ULOP3.LUT UP1, URZ, UR6, 0x7, URZ, 0xc0, !UPT ;  /* 0x0000000706ff7892 */ /* 0x000fe4000f82c0ff */
[----:B------:R-:W-:-:S04]  /*3050*/  UIADD3 UR5, UPT, UPT, UR5, -0x1, URZ ;  /* 0xffffffff05057890 */ /* 0x000fc8000fffe0ff */
[----:B------:R-:W-:-:S09]  /*3060*/  UISETP.GE.U32.AND UP0, UPT, UR5, 0x7, UPT ;  /* 0x000000070500788c */ /* 0x000fd2000bf06070 */
[----:B------:R-:W-:Y:S05]  /*3070*/  BRA.U !UP0, `(.L_x_26) ;  /* 0x0000000508447547 */ /* 0x000fea000b800000 */
        /* <DEDUP_REMOVED lines=9> */
[----:B------:R-:W-:Y:S02]  /*3110*/  @P0 IMAD.MOV.U32 R4, RZ, RZ, R8 ;  /* 0x000000ffff040224 */ /* 0x000fe400078e0008 */
[----:B------:R-:W-:-:S06]  /*3120*/  @P0 IMAD.MOV.U32 R5, RZ, RZ, R9 ;  /* 0x000000ffff050224 */ /* 0x000fcc00078e0009 */
        /* <DEDUP_REMOVED lines=8> */
[----:B------:R-:W-:Y:S01]  /*31b0*/  @P0 MOV R4, R10 ;  /* 0x0000000a00040202 */ /* 0x000fe20000000f00 */
[----:B------:R-:W-:-:S06]  /*31c0*/  @P0 IMAD.MOV.U32 R5, RZ, RZ, R11 ;  /* 0x000000ffff050224 */ /* 0x000fcc00078e000b */
[----:B---3--:R-:W-:-:S14]  /*31d0*/  DSETP.GT.AND P0, PT, R4, R8, PT ;  /* 0x000000080400722a */ /* 0x008fdc0003f04000 */
[----:B------:R-:W0:Y:S01]  /*31e0*/  @P0 S2R R13, SR_CgaCtaId ;  /* 0x00000000000d0919 */ /* 0x000e220000008800 */
[----:B-1----:R-:W-:Y:S01]  /*31f0*/  @P0 MOV R12, 0x400 ;  /* 0x00000400000c0802 */ /* 0x002fe20000000f00 */
[----:B------:R-:W-:-:S03]  /*3200*/  @P0 VIADD R14, R3, 0x2 ;  /* 0x00000002030e0836 */ /* 0x000fc60000000000 */
[----:B0-----:R-:W-:-:S05]  /*3210*/  @P0 LEA R21, R13, R12, 0x18 ;  /* 0x0000000c0d150211 */ /* 0x001fca00078ec0ff */
[----:B------:R-:W-:Y:S04]  /*3220*/  @P0 STS [R21+0xc], R14 ;  /* 0x00000c0e15000388 */ /* 0x000fe80000000800 */
[----:B------:R0:W-:Y:S04]  /*3230*/  @P0 STS.64 [R21], R8 ;  /* 0x0000000815000388 */ /* 0x0001e80000000a00 */
[----:B------:R-:W3:Y:S01]  /*3240*/  LD.E.64 R12, desc[UR36][R6.64+0x18] ;  /* 0x00001824060c7980 */ /* 0x000ee2000c101b00 */
[----:B------:R-:W-:Y:S01]  /*3250*/  @P0 IMAD.MOV.U32 R4, RZ, RZ, R8 ;  /* 0x000000ffff040224 */ /* 0x000fe200078e0008 */
[----:B------:R-:W-:-:S06]  /*3260*/  @P0 MOV R5, R9 ;  /* 0x0000000900050202 */ /* 0x000fcc0000000f00 */
        /* <DEDUP_REMOVED lines=35> */
[----:B------:R0:W-:Y:S04]  /*34a0*/  @P0 STS [R21+0xc], R14 ;  /* 0x00000c0e15000388 */ /* 0x0001e80000000800 */
[----:B------:R0:W-:Y:S04]  /*34b0*/  @P0 STS.64 [R21], R12 ;  /* 0x0000000c15000388 */ /* 0x0001e80000000a00 */
[----:B------:R-:W2:Y:S01]  /*34c0*/  LD.E.64 R10, desc[UR36][R6.64+0x38] ;  /* 0x00003824060a7980 */ /* 0x000ea2000c101b00 */
[----:B------:R-:W-:Y:S01]  /*34d0*/  @P0 IMAD.MOV.U32 R4, RZ, RZ, R12 ;  /* 0x000000ffff040224 */ /* 0x000fe200078e000c */
[----:B------:R-:W-:-:S06]  /*34e0*/  @P0 MOV R5, R13 ;  /* 0x0000000d00050202 */ /* 0x000fcc0000000f00 */
[----:B--2---:R-:W-:-:S14]  /*34f0*/  DSETP.GT.AND P0, PT, R4, R10, PT ;  /* 0x0000000a0400722a */ /* 0x004fdc0003f04000 */
        /* <DEDUP_REMOVED lines=9> */
.L_x_26:
[----:B------:R-:W-:Y:S05]  /*3590*/  BRA.U !UP1, `(.L_x_22) ;  /* 0x0000000509447547 */ /* 0x000fea000b800000 */
[----:B------:R-:W-:-:S04]  /*35a0*/  UIADD3 UR4, UPT, UPT, UR4, 0x7, URZ ;  /* 0x0000000704047890 */ /* 0x000fc8000fffe0ff */
[----:B------:R-:W-:Y:S02]  /*35b0*/  ULOP3.LUT UR5, UR4, 0x7, URZ, 0xc0, !UPT ;  /* 0x0000000704057892 */ /* 0x000fe4000f8ec0ff */
[----:B------:R-:W-:Y:S02]  /*35c0*/  ULOP3.LUT UR4, UR4, 0x3, URZ, 0xc0, !UPT ;  /* 0x0000000304047892 */ /* 0x000fe4000f8ec0ff */
[----:B------:R-:W-:Y:S02]  /*35d0*/  UIADD3 UR5, UPT, UPT, UR5, -0x1, URZ ;  /* 0xffffffff05057890 */ /* 0x000fe4000fffe0ff */
[----:B------:R-:W-:Y:S02]  /*35e0*/  UISETP.NE.AND UP1, UPT, UR4, URZ, UPT ;  /* 0x000000ff0400728c */ /* 0x000fe4000bf25270 */
[----:B------:R-:W-:-:S09]  /*35f0*/  UISETP.GE.U32.AND UP0, UPT, UR5, 0x3, UPT ;  /* 0x000000030500788c */ /* 0x000fd2000bf06070 */
[----:B------:R-:W-:Y:S05]  /*3600*/  BRA.U !UP0, `(.L_x_27) ;  /* 0x0000000108a47547 */ /* 0x000fea000b800000 */
[----:B------:R-:W-:-:S05]  /*3610*/  IMAD.WIDE.U32 R6, R3, 0x8, R18 ;  /* 0x0000000803067825 */ /* 0x000fca00078e0012 */
[----:B0-----:R-:W2:Y:S02]  /*3620*/  LD.E.64 R8, desc[UR36][R6.64] ;  /* 0x0000002406087980 */ /* 0x001ea4000c101b00 */
        /* <DEDUP_REMOVED lines=14> */
[----:B------:R2:W-:Y:S04]  /*3710*/  @P0 STS [R15+0xc], R12 ;  /* 0x00000c0c0f000388 */ /* 0x0005e80000000800 */
[----:B------:R3:W-:Y:S04]  /*3720*/  @P0 STS.64 [R15], R10 ;  /* 0x0000000a0f000388 */ /* 0x0007e80000000a00 */
[----:B0-----:R-:W4:Y:S01]  /*3730*/  LD.E.64 R8, desc[UR36][R6.64+0x10] ;  /* 0x0000102406087980 */ /* 0x001f22000c101b00 */
[----:B------:R-:W-:Y:S01]  /*3740*/  @P0 MOV R4, R10 ;  /* 0x0000000a00040202 */ /* 0x000fe20000000f00 */
[----:B------:R-:W-:-:S06]  /*3750*/  @P0 IMAD.MOV.U32 R5, RZ, RZ, R11 ;  /* 0x000000ffff050224 */ /* 0x000fcc00078e000b */
[----:B----4-:R-:W-:-:S14]  /*3760*/  DSETP.GT.AND P0, PT, R4, R8, PT ;  /* 0x000000080400722a */ /* 0x010fdc0003f04000 */
[----:B------:R-:W0:Y:S01]  /*3770*/  @P0 S2R R14, SR_CgaCtaId ;  /* 0x00000000000e0919 */ /* 0x000e220000008800 */
[----:B------:R-:W-:Y:S01]  /*3780*/  @P0 MOV R13, 0x400 ;  /* 0x00000400000d0802 */ /* 0x000fe20000000f00 */
[----:B-1----:R-:W-:-:S03]  /*3790*/  @P0 VIADD R0, R3, 0x2 ;  /* 0x0000000203000836 */ /* 0x002fc60000000000 */
[----:B0-----:R-:W-:-:S05]  /*37a0*/  @P0 LEA R21, R14, R13, 0x18 ;  /* 0x0000000d0e150211 */ /* 0x001fca00078ec0ff */
[----:B------:R1:W-:Y:S04]  /*37b0*/  @P0 STS [R21+0xc], R0 ;  /* 0x00000c0015000388 */ /* 0x0003e80000000800 */
[----:B------:R1:W-:Y:S04]  /*37c0*/  @P0 STS.64 [R21], R8 ;  /* 0x0000000815000388 */ /* 0x0003e80000000a00 */
[----:B--2---:R-:W2:Y:S01]  /*37d0*/  LD.E.64 R12, desc[UR36][R6.64+0x18] ;  /* 0x00001824060c7980 */ /* 0x004ea2000c101b00 */
[----:B------:R-:W-:Y:S01]  /*37e0*/  @P0 IMAD.MOV.U32 R4, RZ, RZ, R8 ;  /* 0x000000ffff040224 */ /* 0x000fe200078e0008 */
[----:B------:R-:W-:-:S06]  /*37f0*/  @P0 MOV R5, R9 ;  /* 0x0000000900050202 */ /* 0x000fcc0000000f00 */
[----:B--2---:R-:W-:-:S14]  /*3800*/  DSETP.GT.AND P0, PT, R4, R12, PT ;  /* 0x0000000c0400722a */ /* 0x004fdc0003f04000 */
[----:B------:R-:W0:Y:S01]  /*3810*/  @P0 S2R R14, SR_CgaCtaId ;  /* 0x00000000000e0919 */ /* 0x000e220000008800 */
[----:B---3--:R-:W-:Y:S01]  /*3820*/  @P0 MOV R11, 0x400 ;  /* 0x00000400000b0802 */ /* 0x008fe20000000f00 */
[C---:B------:R-:W-:Y:S01]  /*3830*/  @P0 VIADD R10, R3.reuse, 0x3 ;  /* 0x00000003030a0836 */ /* 0x040fe20000000000 */
[----:B------:R-:W-:Y:S01]  /*3840*/  IADD3 R3, PT, PT, R3, 0x4, RZ ;  /* 0x0000000403037810 */ /* 0x000fe20007ffe0ff */
[----:B------:R-:W-:Y:S02]  /*3850*/  @P0 IMAD.MOV.U32 R4, RZ, RZ, R12 ;  /* 0x000000ffff040224 */ /* 0x000fe400078e000c */
[----:B------:R-:W-:Y:S01]  /*3860*/  @P0 IMAD.MOV.U32 R5, RZ, RZ, R13 ;  /* 0x000000ffff050224 */ /* 0x000fe200078e000d */
[----:B0-----:R-:W-:-:S05]  /*3870*/  @P0 LEA R11, R14, R11, 0x18 ;  /* 0x0000000b0e0b0211 */ /* 0x001fca00078ec0ff */
[----:B------:R1:W-:Y:S04]  /*3880*/  @P0 STS [R11+0xc], R10 ;  /* 0x00000c0a0b000388 */ /* 0x0003e80000000800 */
[----:B------:R1:W-:Y:S02]  /*3890*/  @P0 STS.64 [R11], R12 ;  /* 0x0000000c0b000388 */ /* 0x0003e40000000a00 */
.L_x_27:
[----:B------:R-:W-:Y:S05]  /*38a0*/  BRA.U !UP1, `(.L_x_22) ;  /* 0x0000000109807547 */ /* 0x000fea000b800000 */
[----:B------:R-:W-:-:S05]  /*38b0*/  IMAD.WIDE.U32 R18, R3, 0x8, R18 ;  /* 0x0000000803127825 */ /* 0x000fca00078e0012 */
[----:B------:R-:W2:Y:S01]  /*38c0*/  LD.E.64 R6, desc[UR36][R18.64] ;  /* 0x0000002412067980 */ /* 0x000ea2000c101b00 */
[----:B------:R-:W-:Y:S01]  /*38d0*/  UISETP.NE.AND UP0, UPT, UR4, 0x1, UPT ;  /* 0x000000010400788c */ /* 0x000fe2000bf05270 */
[----:B--2---:R-:W-:-:S14]  /*38e0*/  DSETP.GT.AND P0, PT, R4, R6, PT ;  /* 0x000000060400722a */ /* 0x004fdc0003f04000 */
[----:B01----:R-:W0:Y:S01]  /*38f0*/  @P0 S2R R9, SR_CgaCtaId ;  /* 0x0000000000090919 */ /* 0x003e220000008800 */
[----:B------:R-:W-:Y:S01]  /*3900*/  @P0 MOV R0, 0x400 ;  /* 0x0000040000000802 */ /* 0x000fe20000000f00 */
[----:B------:R-:W-:Y:S02]  /*3910*/  @P0 IMAD.MOV.U32 R4, RZ, RZ, R6 ;  /* 0x000000ffff040224 */ /* 0x000fe400078e0006 */
[----:B------:R-:W-:Y:S01]  /*3920*/  @P0 IMAD.MOV.U32 R5, RZ, RZ, R7 ;  /* 0x000000ffff050224 */ /* 0x000fe200078e0007 */
[----:B0-----:R-:W-:-:S05]  /*3930*/  @P0 LEA R0, R9, R0, 0x18 ;  /* 0x0000000009000211 */ /* 0x001fca00078ec0ff */
[----:B------:R2:W-:Y:S04]  /*3940*/  @P0 STS.64 [R0], R6 ;  /* 0x0000000600000388 */ /* 0x0005e80000000a00 */
[----:B------:R2:W-:Y:S01]  /*3950*/  @P0 STS [R0+0xc], R3 ;  /* 0x00000c0300000388 */ /* 0x0005e20000000800 */
[----:B------:R-:W-:Y:S05]  /*3960*/  BRA.U !UP0, `(.L_x_22) ;  /* 0x0000000108507547 */ /* 0x000fea000b800000 */
[----:B--2---:R-:W2:Y:S01]  /*3970*/  LD.E.64 R6, desc[UR36][R18.64+0x8] ;  /* 0x0000082412067980 */ /* 0x004ea2000c101b00 */
[----:B------:R-:W-:Y:S01]  /*3980*/  UISETP.NE.AND UP0, UPT, UR4, 0x2, UPT ;  /* 0x000000020400788c */ /* 0x000fe2000bf05270 */
[----:B--2---:R-:W-:-:S14]  /*3990*/  DSETP.GT.AND P0, PT, R4, R6, PT ;  /* 0x000000060400722a */ /* 0x004fdc0003f04000 */
[----:B------:R-:W0:Y:S01]  /*39a0*/  @P0 S2R R9, SR_CgaCtaId ;  /* 0x0000000000090919 */ /* 0x000e220000008800 */
[----:B------:R-:W-:Y:S01]  /*39b0*/  @P0 MOV R8, 0x400 ;  /* 0x0000040000080802 */ /* 0x000fe20000000f00 */
[----:B------:R-:W-:Y:S01]  /*39c0*/  @P0 VIADD R0, R3, 0x1 ;  /* 0x0000000103000836 */ /* 0x000fe20000000000 */
[----:B------:R-:W-:Y:S01]  /*39d0*/  @P0 MOV R4, R6 ;  /* 0x0000000600040202 */ /* 0x000fe20000000f00 */
[----:B------:R-:W-:Y:S01]  /*39e0*/  @P0 IMAD.MOV.U32 R5, RZ, RZ, R7 ;  /* 0x000000ffff050224 */ /* 0x000fe200078e0007 */
[----:B0-----:R-:W-:-:S05]  /*39f0*/  @P0 LEA R9, R9, R8, 0x18 ;  /* 0x0000000809090211 */ /* 0x001fca00078ec0ff */
[----:B------:R3:W-:Y:S04]  /*3a00*/  @P0 STS [R9+0xc], R0 ;  /* 0x00000c0009000388 */ /* 0x0007e80000000800 */
[----:B------:R3:W-:Y:S01]  /*3a10*/  @P0 STS.64 [R9], R6 ;  /* 0x0000000609000388 */ /* 0x0007e20000000a00 */
[----:B------:R-:W-:Y:S05]  /*3a20*/  BRA.U !UP0, `(.L_x_22) ;  /* 0x0000000108207547 */ /* 0x000fea000b800000 */
[----:B------:R-:W2:Y:S02]  /*3a30*/  LD.E.64 R18, desc[UR36][R18.64+0x10] ;  /* 0x0000102412127980 */ /* 0x000ea4000c101b00 */
[----:B--2---:R-:W-:-:S14]  /*3a40*/  DSETP.GT.AND P0, PT, R4, R18, PT ;  /* 0x000000120400722a */ /* 0x004fdc0003f04000 */
[----:B------:R-:W0:Y:S01]  /*3a50*/  @P0 S2R R5, SR_CgaCtaId ;  /* 0x0000000000050919 */ /* 0x000e220000008800 */
[----:B---3--:R-:W-:Y:S01]  /*3a60*/  @P0 MOV R0, 0x400 ;  /* 0x0000040000000802 */ /* 0x008fe20000000f00 */
[----:B------:R-:W-:-:S03]  /*3a70*/  @P0 VIADD R3, R3, 0x2 ;  /* 0x0000000203030836 */ /* 0x000fc60000000000 */
[----:B0-----:R-:W-:-:S05]  /*3a80*/  @P0 LEA R0, R5, R0, 0x18 ;  /* 0x0000000005000211 */ /* 0x001fca00078ec0ff */
[----:B------:R4:W-:Y:S04]  /*3a90*/  @P0 STS.64 [R0], R18 ;  /* 0x0000001200000388 */ /* 0x0009e80000000a00 */
[----:B------:R4:W-:Y:S02]  /*3aa0*/  @P0 STS [R0+0xc], R3 ;  /* 0x00000c0300000388 */ /* 0x0009e40000000800 */
.L_x_22:
[----:B------:R-:W5:Y:S02]  /*3ab0*/  LDCU UR4, c[0x0][0x3b0] ;  /* 0x00007600ff0477ac */ /* 0x000f640008000800 */
[----:B-----5:R-:W-:Y:S01]  /*3ac0*/  ISETP.GE.AND P0, PT, R33, UR4, PT ;  /* 0x0000000421007c0c */ /* 0x020fe2000bf06270 */
[----:B------:R-:W-:Y:S05]  /*3ad0*/  WARPSYNC.ALL ;  /* 0x0000000000007948 */ /* 0x000fea0003800000 */
[----:B------:R-:W-:Y:S01]  /*3ae0*/  BSSY.RECONVERGENT B0, `(.L_x_28) ;  /* 0x0000029000007945 */ /* 0x000fe20003800200 */
[----:B------:R-:W-:Y:S06]  /*3af0*/  BAR.SYNC.DEFER_BLOCKING 0x0 ;  /* 0x0000000000007b1d */ /* 0x000fec0000010000 */
[----:B------:R-:W-:Y:S05]  /*3b00*/  @P0 BRA `(.L_x_29) ;  /* 0x0000000000980947 */ /* 0x000fea0003800000 */
[----:B------:R-:W5:Y:S01]  /*3b10*/  S2UR UR5, SR_CgaCtaId ;  /* 0x00000000000579c3 */ /* 0x000f620000008800 */
[----:B------:R-:W-:Y:S01]  /*3b20*/  UMOV UR4, 0x400 ;  /* 0x0000040000047882 */ /* 0x000fe20000000000 */
[----:B------:R-:W-:Y:S01]  /*3b30*/  IMAD.MOV.U32 R37, RZ, RZ, R33 ;  /* 0x000000ffff257224 */ /* 0x000fe200078e0021 */
[----:B-----5:R-:W-:-:S09]  /*3b40*/  ULEA UR4, UR5, UR4, 0x18 ;  /* 0x0000000405047291 */ /* 0x020fd2000f8ec0ff */
[----:B------:R-:W4:Y:S02]  /*3b50*/  LDS R39, [UR4+0xc] ;  /* 0x00000c04ff277984 */ /* 0x000f240008000800 */
[----:B----4-:R-:W-:-:S07]  /*3b60*/  IMAD.WIDE R18, R39, 0x8, R16 ;  /* 0x0000000827127825 */ /* 0x010fce00078e0210 */
.L_x_32:
[----:B--23--:R-:W2:Y:S01]  /*3b70*/  LD.E.64 R6, desc[UR36][R18.64] ;  /* 0x0000002412067980 */ /* 0x00cea2000c101b00 */
[----:B------:R-:W3:Y:S02]  /*3b80*/  LDCU UR4, c[0x0][0x3b0] ;  /* 0x00007600ff0477ac */ /* 0x000ee40008000800 */
[----:B---3--:R-:W-:-:S04]  /*3b90*/  IMAD R35, R39, UR4, R37 ;  /* 0x0000000427237c24 */ /* 0x008fc8000f8e0225 */
[----:B------:R-:W-:-:S05]  /*3ba0*/  IMAD.WIDE R34, R35, 0x8, R26 ;  /* 0x0000000823227825 */ /* 0x000fca00078e021a */
[----:B01----:R-:W3:Y:S01]  /*3bb0*/  LD.E.64 R8, desc[UR36][R34.64] ;  /* 0x0000002422087980 */ /* 0x003ee2000c101b00 */
[----:B------:R-:W-:Y:S01]  /*3bc0*/  MOV R4, 0x1 ;  /* 0x0000000100047802 */ /* 0x000fe20000000f00 */
[----:B------:R-:W-:Y:S01]  /*3bd0*/  BSSY.RECONVERGENT B1, `(.L_x_30) ;  /* 0x0000012000017945 */ /* 0x000fe20003800200 */
[----:B--2---:R-:W0:Y:S04]  /*3be0*/  MUFU.RCP64H R5, R7 ;  /* 0x0000000700057308 */ /* 0x004e280000001800 */
[----:B0-----:R-:W-:-:S08]  /*3bf0*/  DFMA R10, -R6, R4, 1 ;  /* 0x3ff00000060a742b */ /* 0x001fd00000000104 */
[----:B------:R-:W-:Y:S01]  /*3c00*/  DFMA R10, R10, R10, R10 ;  /* 0x0000000a0a0a722b */ /* 0x000fe2000000000a */
[----:B---3--:R-:W-:-:S07]  /*3c10*/  FSETP.GEU.AND P1, PT, |R9|, 6.5827683646048100446e-37, PT ;  /* 0x036000000900780b */ /* 0x008fce0003f2e200 */
[----:B------:R-:W-:-:S08]  /*3c20*/  DFMA R10, R4, R10, R4 ;  /* 0x0000000a040a722b */ /* 0x000fd00000000004 */
[----:B------:R-:W-:-:S08]  /*3c30*/  DFMA R4, -R6, R10, 1 ;  /* 0x3ff000000604742b */ /* 0x000fd0000000010a */
[----:B------:R-:W-:-:S08]  /*3c40*/  DFMA R4, R10, R4, R10 ;  /* 0x000000040a04722b */ /* 0x000fd0000000000a */
[----:B------:R-:W-:-:S08]  /*3c50*/  DMUL R10, R8, R4 ;  /* 0x00000004080a7228 */ /* 0x000fd00000000000 */
[----:B------:R-:W-:-:S08]  /*3c60*/  DFMA R12, -R6, R10, R8 ;  /* 0x0000000a060c722b */ /* 0x000fd00000000108 */
[----:B------:R-:W-:-:S10]  /*3c70*/  DFMA R4, R4, R12, R10 ;  /* 0x0000000c0404722b */ /* 0x000fd4000000000a */
[----:B------:R-:W-:-:S05]  /*3c80*/  FFMA R0, RZ, R7, R5 ;  /* 0x00000007ff007223 */ /* 0x000fca0000000005 */
[----:B------:R-:W-:-:S13]  /*3c90*/  FSETP.GT.AND P0, PT, |R0|, 1.469367938527859385e-39, PT ;  /* 0x001000000000780b */ /* 0x000fda0003f04200 */
[----:B------:R-:W-:Y:S05]  /*3ca0*/  @P0 BRA P1, `(.L_x_31) ;  /* 0x0000000000100947 */ /* 0x000fea0000800000 */
[----:B------:R-:W-:-:S07]  /*3cb0*/  MOV R0, 0x3cd0 ;  /* 0x00003cd000007802 */ /* 0x000fce0000000f00 */
[----:B------:R-:W-:Y:S05]  /*3cc0*/  CALL.REL.NOINC `($__internal_0_$__cuda_sm20_div_rn_f64_full) ;  /* 0x00000058001c7944 */ /* 0x000fea0003c00000 */
[----:B------:R-:W-:Y:S02]  /*3cd0*/  IMAD.MOV.U32 R4, RZ, RZ, R12 ;  /* 0x000000ffff047224 */ /* 0x000fe400078e000c */
[----:B------:R-:W-:-:S07]  /*3ce0*/  IMAD.MOV.U32 R5, RZ, RZ, R13 ;  /* 0x000000ffff057224 */ /* 0x000fce00078e000d */
.L_x_31:
[----:B------:R-:W-:Y:S05]  /*3cf0*/  BSYNC.RECONVERGENT B1 ;  /* 0x0000000000017941 */ /* 0x000fea0003800200 */
.L_x_30:
[----:B------:R-:W0:Y:S01]  /*3d00*/  LDCU UR4, c[0x0][0x3b0] ;  /* 0x00007600ff0477ac */ /* 0x000e220008000800 */
[C---:B------:R-:W-:Y:S01]  /*3d10*/  IMAD.WIDE.U32 R6, R37.reuse, 0x8, R24 ;  /* 0x0000000825067825 */ /* 0x040fe200078e0018 */
[----:B------:R1:W-:Y:S03]  /*3d20*/  ST.E.64 desc[UR36][R34.64], R4 ;  /* 0x0000000422007985 */ /* 0x0003e6000c101b24 */
[----:B------:R-:W-:Y:S01]  /*3d30*/  VIADD R37, R37, UR63 ;  /* 0x0000003f25257c36 */ /* 0x000fe20008000000 */
[----:B------:R1:W-:Y:S04]  /*3d40*/  ST.E.64 desc[UR36][R6.64], R4 ;  /* 0x0000000406007985 */ /* 0x0003e8000c101b24 */
[----:B0-----:R-:W-:-:S13]  /*3d50*/  ISETP.GE.AND P0, PT, R37, UR4, PT ;  /* 0x0000000425007c0c */ /* 0x001fda000bf06270 */
[----:B-1----:R-:W-:Y:S05]  /*3d60*/  @!P0 BRA `(.L_x_32) ;  /* 0xfffffffc00808947 */ /* 0x002fea000383ffff */
.L_x_29:
[----:B------:R-:W-:Y:S05]  /*3d70*/  BSYNC.RECONVERGENT B0 ;  /* 0x0000000000007941 */ /* 0x000fea0003800200 */
.L_x_28:
[----:B------:R-:W5:Y:S01]  /*3d80*/  LDCU UR4, c[0x0][0x3b4] ;  /* 0x00007680ff0477ac */ /* 0x000f620008000800 */
[----:B------:R-:W-:Y:S01]  /*3d90*/  BSSY.RECONVERGENT B0, `(.L_x_33) ;  /* 0x000008b000007945 */ /* 0x000fe20003800200 */
[----:B-----5:R-:W-:-:S04]  /*3da0*/  ISETP.GE.AND P0, PT, R33, UR4, PT ;  /* 0x0000000421007c0c */ /* 0x020fc8000bf06270 */
[----:B------:R-:W-:-:S09]  /*3db0*/  P2R R34, PR, RZ, 0x1 ;  /* 0x00000001ff227803 */ /* 0x000fd20000000000 */
[----:B------:R-:W-:Y:S05]  /*3dc0*/  @P0 BRA `(.L_x_34) ;  /* 0x00000008001c0947 */ /* 0x000fea0003800000 */
[----:B------:R-:W5:Y:S01]  /*3dd0*/  S2UR UR5, SR_CgaCtaId ;  /* 0x00000000000579c3 */ /* 0x000f620000008800 */
[----:B------:R-:W-:Y:S01]  /*3de0*/  UMOV UR4, 0x400 ;  /* 0x0000040000047882 */ /* 0x000fe20000000000 */
[----:B--2-4-:R-:W-:Y:S01]  /*3df0*/  MOV R3, R33 ;  /* 0x0000002100037202 */ /* 0x014fe20000000f00 */
[----:B-----5:R-:W-:-:S09]  /*3e00*/  ULEA UR4, UR5, UR4, 0x18 ;  /* 0x0000000405047291 */ /* 0x020fd2000f8ec0ff */
[----:B01-3--:R-:W0:Y:S03]  /*3e10*/  LDS R0, [UR4+0xc] ;  /* 0x00000c04ff007984 */ /* 0x00be260008000800 */
.L_x_40:
[----:B-12---:R-:W1:Y:S01]  /*3e20*/  LDC R4, c[0x0][0x3b0] ;  /* 0x0000ec00ff047b82 */ /* 0x006e620000000800 */
[----:B------:R-:W-:Y:S01]  /*3e30*/  BSSY.RECONVERGENT B1, `(.L_x_35) ;  /* 0x000007c000017945 */ /* 0x000fe20003800200 */
[----:B-1----:R-:W-:-:S04]  /*3e40*/  ISETP.GE.AND P0, PT, R4, 0x1, PT ;  /* 0x000000010400780c */ /* 0x002fc80003f06270 */
[----:B0-----:R-:W-:-:S13]  /*3e50*/  ISETP.EQ.OR P0, PT, R3, R0, !P0 ;  /* 0x000000000300720c */ /* 0x001fda0004702670 */
[----:B---3--:R-:W-:Y:S05]  /*3e60*/  @P0 BRA `(.L_x_36) ;  /* 0x0000000400e00947 */ /* 0x008fea0003800000 */
[----:B------:R-:W-:Y:S01]  /*3e70*/  UISETP.GE.U32.AND UP0, UPT, UR60, 0x7, UPT ;  /* 0x000000073c00788c */ /* 0x000fe2000bf06070 */
[C---:B------:R-:W-:Y:S01]  /*3e80*/  IMAD R5, R3.reuse, R4, RZ ;  /* 0x0000000403057224 */ /* 0x040fe200078e02ff */
[----:B------:R-:W-:Y:S01]  /*3e90*/  UMOV UR4, URZ ;  /* 0x000000ff00047c82 */ /* 0x000fe20008000000 */
[----:B------:R-:W-:-:S06]  /*3ea0*/  IMAD.WIDE.U32 R6, R3, 0x8, R16 ;  /* 0x0000000803067825 */ /* 0x000fcc00078e0010 */
[----:B------:R-:W-:Y:S05]  /*3eb0*/  BRA.U !UP0, `(.L_x_37) ;  /* 0x0000000108c07547 */ /* 0x000fea000b800000 */
[----:B------:R-:W-:-:S07]  /*3ec0*/  IMAD.MOV.U32 R20, RZ, RZ, RZ ;  /* 0x000000ffff147224 */ /* 0x000fce00078e00ff */
.L_x_38:
[----:B-1----:R-:W-:Y:S01]  /*3ed0*/  IMAD.IADD R9, R5, 0x1, R20 ;  /* 0x0000000105097824 */ /* 0x002fe200078e0214 */
[----:B------:R-:W2:Y:S01]  /*3ee0*/  LD.E.64 R12, desc[UR36][R6.64] ;  /* 0x00000024060c7980 */ /* 0x000ea2000c101b00 */
[----:B------:R-:W-:-:S04]  /*3ef0*/  IMAD.WIDE.U32 R10, R20, 0x8, R24 ;  /* 0x00000008140a7825 */ /* 0x000fc800078e0018 */
[----:B------:R-:W-:Y:S01]  /*3f00*/  IMAD.WIDE.U32 R8, R9, 0x8, R26 ;  /* 0x0000000809087825 */ /* 0x000fe200078e001a */
[----:B------:R-:W2:Y:S04]  /*3f10*/  LD.E.64 R14, desc[UR36][R10.64] ;  /* 0x000000240a0e7980 */ /* 0x000ea8000c101b00 */
[----:B------:R-:W2:Y:S02]  /*3f20*/  LD.E.64 R18, desc[UR36][R8.64] ;  /* 0x0000002408127980 */ /* 0x000ea4000c101b00 */
[----:B--2---:R-:W-:Y:S02]  /*3f30*/  DFMA R36, -R12, R14, R18 ;  /* 0x0000000e0c24722b */ /* 0x004fe40000000112 */
[----:B------:R-:W2:Y:S05]  /*3f40*/  LD.E.64 R18, desc[UR36][R8.64+0x8] ;  /* 0x0000082408127980 */ /* 0x000eaa000c101b00 */
[----:B------:R0:W-:Y:S04]  /*3f50*/  ST.E.64 desc[UR36][R8.64], R36 ;  /* 0x0000002408007985 */ /* 0x0001e8000c101b24 */
[----:B------:R-:W2:Y:S04]  /*3f60*/  LD.E.64 R12, desc[UR36][R6.64] ;  /* 0x00000024060c7980 */ /* 0x000ea8000c101b00 */
[----:B------:R-:W2:Y:S02]  /*3f70*/  LD.E.64 R14, desc[UR36][R10.64+0x8] ;  /* 0x000008240a0e7980 */ /* 0x000ea4000c101b00 */
[----:B--2---:R-:W-:-:S02]  /*3f80*/  DFMA R38, -R12, R14, R18 ;  /* 0x0000000e0c26722b */ /* 0x004fc40000000112 */
[----:B------:R-:W2:Y:S05]  /*3f90*/  LD.E.64 R18, desc[UR36][R8.64+0x10] ;  /* 0x0000102408127980 */ /* 0x000eaa000c101b00 */
[----:B------:R1:W-:Y:S04]  /*3fa0*/  ST.E.64 desc[UR36][R8.64+0x8], R38 ;  /* 0x0000082608007985 */ /* 0x0003e8000c101b24 */
[----:B------:R-:W2:Y:S04]  /*3fb0*/  LD.E.64 R12, desc[UR36][R6.64] ;  /* 0x00000024060c7980 */ /* 0x000ea8000c101b00 */
[----:B------:R-:W2:Y:S02]  /*3fc0*/  LD.E.64 R14, desc[UR36][R10.64+0x10] ;  /* 0x000010240a0e7980 */ /* 0x000ea4000c101b00 */
[----:B--2---:R-:W-:-:S02]  /*3fd0*/  DFMA R40, -R12, R14, R18 ;  /* 0x0000000e0c28722b */ /* 0x004fc40000000112 */
[----:B------:R-:W0:Y:S05]  /*3fe0*/  LD.E.64 R18, desc[UR36][R8.64+0x18] ;  /* 0x0000182408127980 */ /* 0x000e2a000c101b00 */
[----:B------:R2:W-:Y:S04]  /*3ff0*/  ST.E.64 desc[UR36][R8.64+0x10], R40 ;  /* 0x0000102808007985 */ /* 0x0005e8000c101b24 */
[----:B------:R-:W0:Y:S04]  /*4000*/  LD.E.64 R12, desc[UR36][R6.64] ;  /* 0x00000024060c7980 */ /* 0x000e28000c101b00 */
[----:B------:R-:W0:Y:S02]  /*4010*/  LD.E.64 R14, desc[UR36][R10.64+0x18] ;  /* 0x000018240a0e7980 */ /* 0x000e24000c101b00 */
[----:B0-----:R-:W-:-:S02]  /*4020*/  DFMA R36, -R12, R14, R18 ;  /* 0x0000000e0c24722b */ /* 0x001fc40000000112 */
[----:B------:R-:W1:Y:S05]  /*4030*/  LD.E.64 R12, desc[UR36][R8.64+0x20] ;  /* 0x00002024080c7980 */ /* 0x000e6a000c101b00 */
[----:B------:R0:W-:Y:S04]  /*4040*/  ST.E.64 desc[UR36][R8.64+0x18], R36 ;  /* 0x0000182408007985 */ /* 0x0001e8000c101b24 */
[----:B------:R-:W1:Y:S04]  /*4050*/  LD.E.64 R14, desc[UR36][R6.64] ;  /* 0x00000024060e7980 */ /* 0x000e68000c101b00 */
[----:B------:R-:W1:Y:S02]  /*4060*/  LD.E.64 R18, desc[UR36][R10.64+0x20] ;  /* 0x000020240a127980 */ /* 0x000e64000c101b00 */
[----:B-1----:R-:W-:-:S02]  /*4070*/  DFMA R38, -R14, R18, R12 ;  /* 0x000000120e26722b */ /* 0x002fc4000000010c */
        /* <DEDUP_REMOVED lines=10> */
[----:B------:R-:W2:Y:S05]  /*4120*/  LD.E.64 R12, desc[UR36][R8.64+0x38] ;  /* 0x00003824080c7980 */ /* 0x000eaa000c101b00 */
[----:B------:R1:W-:Y:S04]  /*4130*/  ST.E.64 desc[UR36][R8.64+0x30], R14 ;  /* 0x0000300e08007985 */ /* 0x0003e8000c101b24 */
[----:B0-----:R-:W2:Y:S04]  /*4140*/  LD.E.64 R36, desc[UR36][R10.64+0x38] ;  /* 0x000038240a247980 */ /* 0x001ea8000c101b00 */
[----:B------:R-:W2:Y:S01]  /*4150*/  LD.E.64 R18, desc[UR36][R6.64] ;  /* 0x0000002406127980 */ /* 0x000ea2000c101b00 */
[----:B------:R-:W-:-:S05]  /*4160*/  VIADD R20, R20, 0x8 ;  /* 0x0000000814147836 */ /* 0x000fca0000000000 */
[----:B------:R-:W-:Y:S01]  /*4170*/  ISETP.NE.AND P0, PT, R20, UR48, PT ;  /* 0x0000003014007c0c */ /* 0x000fe2000bf05270 */
[----:B--2---:R-:W-:-:S07]  /*4180*/  DFMA R12, -R18, R36, R12 ;  /* 0x00000024120c722b */ /* 0x004fce000000010c */
[----:B------:R1:W-:Y:S05]  /*4190*/  ST.E.64 desc[UR36][R8.64+0x38], R12 ;  /* 0x0000380c08007985 */ /* 0x0003ea000c101b24 */
[----:B------:R-:W-:Y:S05]  /*41a0*/  @P0 BRA `(.L_x_38) ;  /* 0xfffffffc00480947 */ /* 0x000fea000383ffff */
[----:B------:R-:W-:-:S05]  /*41b0*/  UMOV UR4, UR48 ;  /* 0x0000003000047c82 */ /* 0x000fca0008000000 */
.L_x_37:
[----:B------:R-:W-:-:S09]  /*41c0*/  UISETP.NE.AND UP0, UPT, UR59, URZ, UPT ;  /* 0x000000ff3b00728c */ /* 0x000fd2000bf05270 */
[----:B------:R-:W-:Y:S05]  /*41d0*/  BRA.U !UP0, `(.L_x_36) ;  /* 0x0000000508047547 */ /* 0x000fea000b800000 */
[----:B------:R-:W-:Y:S02]  /*41e0*/  UIADD3 UR5, UPT, UPT, UR59, -0x1, URZ ;  /* 0xffffffff3b057890 */ /* 0x000fe4000fffe0ff */
[----:B------:R-:W-:Y:S02]  /*41f0*/  UISETP.NE.AND UP1, UPT, UR58, URZ, UPT ;  /* 0x000000ff3a00728c */ /* 0x000fe4000bf25270 */
[----:B------:R-:W-:-:S09]  /*4200*/  UISETP.GE.U32.AND UP0, UPT, UR5, 0x3, UPT ;  /* 0x000000030500788c */ /* 0x000fd2000bf06070 */
[----:B------:R-:W-:Y:S05]  /*4210*/  BRA.U !UP0, `(.L_x_39) ;  /* 0x0000000108747547 */ /* 0x000fea000b800000 */
[----:B------:R-:W-:Y:S01]  /*4220*/  IADD3 R21, PT, PT, R5, UR4, RZ ;  /* 0x0000000405157c10 */ /* 0x000fe2000fffe0ff */
[----:B-1----:R-:W-:Y:S01]  /*4230*/  IMAD.U32 R9, RZ, RZ, UR4 ;  /* 0x00000004ff097e24 */ /* 0x002fe2000f8e00ff */
[----:B------:R-:W2:Y:S03]  /*4240*/  LD.E.64 R10, desc[UR36][R6.64] ;  /* 0x00000024060a7980 */ /* 0x000ea6000c101b00 */
[----:B------:R-:W-:-:S04]  /*4250*/  IMAD.WIDE.U32 R20, R21, 0x8, R26 ;  /* 0x0000000815147825 */ /* 0x000fc800078e001a */
[----:B------:R-:W-:Y:S01]  /*4260*/  IMAD.WIDE.U32 R8, R9, 0x8, R24 ;  /* 0x0000000809087825 */ /* 0x000fe200078e0018 */
[----:B------:R-:W2:Y:S04]  /*4270*/  LD.E.64 R12, desc[UR36][R20.64] ;  /* 0x00000024140c7980 */ /* 0x000ea8000c101b00 */
[----:B------:R-:W2:Y:S01]  /*4280*/  LD.E.64 R14, desc[UR36][R8.64] ;  /* 0x00000024080e7980 */ /* 0x000ea2000c101b00 */
[----:B------:R-:W-:-:S05]  /*4290*/  IADD3 R19, P0, PT, R5, UR4, RZ ;  /* 0x0000000405137c10 */ /* 0x000fca000ff1e0ff */
[----:B------:R-:W-:Y:S01]  /*42a0*/  IMAD.X R35, RZ, RZ, RZ, P0 ;  /* 0x000000ffff237224 */ /* 0x000fe200000e06ff */
[----:B------:R-:W-:-:S04]  /*42b0*/  LEA R18, P0, R19, R26, 0x3 ;  /* 0x0000001a13127211 */ /* 0x000fc800078018ff */
[----:B------:R-:W-:Y:S01]  /*42c0*/  LEA.HI.X R19, R19, R27, R35, 0x3, P0 ;  /* 0x0000001b13137211 */ /* 0x000fe200000f1c23 */
[----:B--2---:R-:W-:-:S07]  /*42d0*/  DFMA R12, -R10, R14, R12 ;  /* 0x0000000e0a0c722b */ /* 0x004fce000000010c */
[----:B------:R0:W-:Y:S04]  /*42e0*/  ST.E.64 desc[UR36][R20.64], R12 ;  /* 0x0000000c14007985 */ /* 0x0001e8000c101b24 */
[----:B------:R-:W2:Y:S04]  /*42f0*/  LD.E.64 R14, desc[UR36][R6.64] ;  /* 0x00000024060e7980 */ /* 0x000ea8000c101b00 */
        /* <DEDUP_REMOVED lines=12> */
[----:B------:R-:W-:Y:S01]  /*43c0*/  UIADD3 UR4, UPT, UPT, UR4, 0x4, URZ ;  /* 0x0000000404047890 */ /* 0x000fe2000fffe0ff */
[----:B--2---:R-:W-:-:S07]  /*43d0*/  DFMA R10, -R12, R20, R10 ;  /* 0x000000140c0a722b */ /* 0x004fce000000010a */
[----:B------:R3:W-:Y:S04]  /*43e0*/  ST.E.64 desc[UR36][R18.64+0x18], R10 ;  /* 0x0000180a12007985 */ /* 0x0007e8000c101b24 */
.L_x_39:
[----:B------:R-:W-:Y:S05]  /*43f0*/  BRA.U !UP1, `(.L_x_36) ;  /* 0x00000001097c7547 */ /* 0x000fea000b800000 */
[----:B------:R-:W-:Y:S01]  /*4400*/  UISETP.NE.AND UP0, UPT, UR58, 0x1, UPT ;  /* 0x000000013a00788c */ /* 0x000fe2000bf05270 */
[----:B-1----:R-:W-:-:S05]  /*4410*/  IMAD.U32 R9, RZ, RZ, UR4 ;  /* 0x00000004ff097e24 */ /* 0x002fca000f8e00ff */
[----:B------:R-:W-:-:S13]  /*4420*/  PLOP3.LUT P0, PT, PT, PT, UP0, 0x80, 0x8 ;  /* 0x000000000008781c */ /* 0x000fda0003f0f008 */
[----:B---3--:R-:W-:Y:S01]  /*4430*/  @P0 IADD3 R11, PT, PT, R5, UR4, RZ ;  /* 0x00000004050b0c10 */ /* 0x008fe2000fffe0ff */
[----:B------:R-:W-:Y:S01]  /*4440*/  @P0 IMAD.WIDE.U32 R8, R9, 0x8, R24 ;  /* 0x0000000809080825 */ /* 0x000fe200078e0018 */
[----:B------:R-:W2:Y:S03]  /*4450*/  @P0 LD.E.64 R12, desc[UR36][R6.64] ;  /* 0x00000024060c0980 */ /* 0x000ea6000c101b00 */
[----:B------:R-:W-:Y:S01]  /*4460*/  @P0 IMAD.WIDE.U32 R10, R11, 0x8, R26 ;  /* 0x000000080b0a0825 */ /* 0x000fe200078e001a */
[----:B------:R-:W2:Y:S04]  /*4470*/  @P0 LD.E.64 R14, desc[UR36][R8.64] ;  /* 0x00000024080e0980 */ /* 0x000ea8000c101b00 */
[----:B------:R-:W2:Y:S01]  /*4480*/  @P0 LD.E.64 R18, desc[UR36][R10.64] ;  /* 0x000000240a120980 */ /* 0x000ea2000c101b00 */
[----:B------:R-:W-:-:S05]  /*4490*/  @P0 IADD3 R21, P1, PT, R5, UR4, RZ ;  /* 0x0000000405150c10 */ /* 0x000fca000ff3e0ff */
[----:B------:R-:W-:Y:S01]  /*44a0*/  @P0 IMAD.X R35, RZ, RZ, RZ, P1 ;  /* 0x000000ffff230224 */ /* 0x000fe200008e06ff */
[----:B------:R-:W-:-:S04]  /*44b0*/  @P0 LEA R20, P1, R21, R26, 0x3 ;  /* 0x0000001a15140211 */ /* 0x000fc800078218ff */
[----:B------:R-:W-:Y:S01]  /*44c0*/  @P0 LEA.HI.X R21, R21, R27, R35, 0x3, P1 ;  /* 0x0000001b15150211 */ /* 0x000fe200008f1c23 */
[----:B--2---:R-:W-:-:S07]  /*44d0*/  @P0 DFMA R12, -R12, R14, R18 ;  /* 0x0000000e0c0c022b */ /* 0x004fce0000000112 */
[----:B------:R0:W-:Y:S04]  /*44e0*/  @P0 ST.E.64 desc[UR36][R10.64], R12 ;  /* 0x0000000c0a000985 */ /* 0x0001e8000c101b24 */
[----:B------:R-:W2:Y:S04]  /*44f0*/  @P0 LD.E.64 R18, desc[UR36][R8.64+0x8] ;  /* 0x0000082408120980 */ /* 0x000ea8000c101b00 */
[----:B------:R-:W2:Y:S04]  /*4500*/  @P0 LD.E.64 R14, desc[UR36][R6.64] ;  /* 0x00000024060e0980 */ /* 0x000ea8000c101b00 */
[----:B------:R-:W2:Y:S01]  /*4510*/  @P0 LD.E.64 R36, desc[UR36][R20.64+0x8] ;  /* 0x0000082414240980 */ /* 0x000ea2000c101b00 */
[----:B------:R-:W-:Y:S01]  /*4520*/  LOP3.LUT P1, RZ, R4, 0x1, RZ, 0xc0, !PT ;  /* 0x0000000104ff7812 */ /* 0x000fe2000782c0ff */
[----:B------:R-:W-:-:S06]  /*4530*/  @UP0 UIADD3 UR4, UPT, UPT, UR4, 0x2, URZ ;  /* 0x0000000204040890 */ /* 0x000fcc000fffe0ff */
[----:B------:R-:W-:-:S06]  /*4540*/  IMAD.U32 R35, RZ, RZ, UR4 ;  /* 0x00000004ff237e24 */ /* 0x000fcc000f8e00ff */
[----:B------:R-:W-:-:S04]  /*4550*/  @P1 VIADD R5, R5, UR4 ;  /* 0x0000000405051c36 */ /* 0x000fc80008000000 */
[----:B------:R-:W-:Y:S01]  /*4560*/  @P1 IMAD.WIDE.U32 R4, R5, 0x8, R26 ;  /* 0x0000000805041825 */ /* 0x000fe200078e001a */
[----:B--2---:R-:W-:-:S03]  /*4570*/  @P0 DFMA R14, -R14, R18, R36 ;  /* 0x000000120e0e022b */ /* 0x004fc60000000124 */
[----:B------:R-:W-:-:S04]  /*4580*/  @P1 IMAD.WIDE.U32 R18, R35, 0x8, R24 ;  /* 0x0000000823121825 */ /* 0x000fc800078e0018 */
[----:B------:R2:W-:Y:S04]  /*4590*/  @P0 ST.E.64 desc[UR36][R20.64+0x8], R14 ;  /* 0x0000080e14000985 */ /* 0x0005e8000c101b24 */
[----:B0-----:R-:W3:Y:S04]  /*45a0*/  @P1 LD.E.64 R10, desc[UR36][R6.64] ;  /* 0x00000024060a1980 */ /* 0x001ee8000c101b00 */
[----:B------:R-:W3:Y:S04]  /*45b0*/  @P1 LD.E.64 R18, desc[UR36][R18.64] ;  /* 0x0000002412121980 */ /* 0x000ee8000c101b00 */
[----:B------:R-:W3:Y:S02]  /*45c0*/  @P1 LD.E.64 R8, desc[UR36][R4.64] ;  /* 0x0000002404081980 */ /* 0x000ee4000c101b00 */
[----:B---3--:R-:W-:-:S07]  /*45d0*/  @P1 DFMA R8, -R10, R18, R8 ;  /* 0x000000120a08122b */ /* 0x008fce0000000108 */
[----:B------:R2:W-:Y:S04]  /*45e0*/  @P1 ST.E.64 desc[UR36][R4.64], R8 ;  /* 0x0000000804001985 */ /* 0x0005e8000c101b24 */
.L_x_36:
[----:B------:R-:W-:Y:S05]  /*45f0*/  BSYNC.RECONVERGENT B1 ;  /* 0x0000000000017941 */ /* 0x000fea0003800200 */
.L_x_35:
[----:B------:R-:W0:Y:S01]  /*4600*/  LDCU UR4, c[0x0][0x3b4] ;  /* 0x00007680ff0477ac */ /* 0x000e220008000800 */
[----:B------:R-:W-:-:S04]  /*4610*/  IADD3 R3, PT, PT, R3, UR63, RZ ;  /* 0x0000003f03037c10 */ /* 0x000fc8000fffe0ff */
[----:B0-----:R-:W-:-:S13]  /*4620*/  ISETP.GE.AND P0, PT, R3, UR4, PT ;  /* 0x0000000403007c0c */ /* 0x001fda000bf06270 */
[----:B------:R-:W-:Y:S05]  /*4630*/  @!P0 BRA `(.L_x_40) ;  /* 0xfffffff400f88947 */ /* 0x000fea000383ffff */
.L_x_34:
[----:B------:R-:W-:Y:S05]  /*4640*/  BSYNC.RECONVERGENT B0 ;  /* 0x0000000000007941 */ /* 0x000fea0003800200 */
.L_x_33:
[----:B------:R-:W-:-:S09]  /*4650*/  UISETP.GE.AND UP0, UPT, UR62, 0x1, UPT ;  /* 0x000000013e00788c */ /* 0x000fd2000bf06270 */
[----:B------:R-:W-:Y:S05]  /*4660*/  BRA.U !UP0, `(.L_x_41) ;  /* 0x0000003508007547 */ /* 0x000fea000b800000 */
[----:B------:R-:W-:Y:S01]  /*4670*/  UISETP.GE.U32.AND UP0, UPT, UR62, 0x8, UPT ;  /* 0x000000083e00788c */ /* 0x000fe2000bf06070 */
[----:B------:R-:W-:-:S08]  /*4680*/  IMAD.MOV.U32 R17, RZ, RZ, RZ ;  /* 0x000000ffff117224 */ /* 0x000fd000078e00ff */
[----:B------:R-:W-:Y:S05]  /*4690*/  BRA.U !UP0, `(.L_x_42) ;  /* 0x0000001908d87547 */ /* 0x000fea000b800000 */
[----:B------:R-:W-:Y:S01]  /*46a0*/  BSSY.RECONVERGENT B7, `(.L_x_42) ;  /* 0x00001b5000077945 */ /* 0x000fe20003800200 */
[----:B------:R-:W-:-:S07]  /*46b0*/  IMAD.MOV.U32 R16, RZ, RZ, RZ ;  /* 0x000000ffff107224 */ /* 0x000fce00078e00ff */
.L_x_67:
[----:B------:R-:W5:Y:S01]  /*46c0*/  S2UR UR5, SR_CgaCtaId ;  /* 0x00000000000579c3 */ /* 0x000f620000008800 */
[----:B------:R-:W-:Y:S01]  /*46d0*/  UMOV UR4, 0x400 ;  /* 0x0000040000047882 */ /* 0x000fe20000000000 */
[----:B01234-:R-:W-:Y:S01]  /*46e0*/  MOV R0, 0x0 ;  /* 0x0000000000007802 */ /* 0x01ffe20000000f00 */
[----:B------:R-:W0:Y:S01]  /*46f0*/  LDCU.64 UR6, c[0x4][0x60] ;  /* 0x01000c00ff0677ac */ /* 0x000e220008000a00 */
[----:B-----5:R-:W-:-:S09]  /*4700*/  ULEA UR4, UR5, UR4, 0x18 ;  /* 0x0000000405047291 */ /* 0x020fd2000f8ec0ff */
[----:B------:R-:W1:Y:S02]  /*4710*/  LDS.64 R8, [UR4+0x28] ;  /* 0x00002804ff087984 */ /* 0x000e640008000a00 */
[----:B-1----:R-:W-:-:S06]  /*4720*/  IMAD.WIDE.U32 R8, R16, 0x8, R8 ;  /* 0x0000000810087825 */ /* 0x002fcc00078e0008 */
[----:B------:R-:W2:Y:S01]  /*4730*/  LD.E.64 R8, desc[UR36][R8.64] ;  /* 0x0000002408087980 */ /* 0x000ea2000c101b00 */
[----:B------:R1:W3:Y:S01]  /*4740*/  LDC.64 R10, c[0x4][R0] ;  /* 0x01000000000a7b82 */ /* 0x0002e20000000a00 */
[----:B------:R-:W-:Y:S01]  /*4750*/  UIADD3 UR4, UP0, UPT, UR50, 0x10, URZ ;  /* 0x0000001032047890 */ /* 0x000fe2000ff1e0ff */
[----:B0-----:R-:W-:Y:S01]  /*4760*/  IMAD.U32 R4, RZ, RZ, UR6 ;  /* 0x00000006ff047e24 */ /* 0x001fe2000f8e00ff */
[----:B------:R-:W-:Y:S02]  /*4770*/  MOV R5, UR7 ;  /* 0x0000000700057c02 */ /* 0x000fe40008000f00 */
[----:B------:R-:W-:Y:S02]  /*4780*/  UIADD3.X UR5, UPT, UPT, URZ, UR49, URZ, UP0, !UPT ;  /* 0x00000031ff057290 */ /* 0x000fe400087fe4ff */
[----:B------:R-:W-:-:S04]  /*4790*/  IMAD.U32 R6, RZ, RZ, UR4 ;  /* 0x00000004ff067e24 */ /* 0x000fc8000f8e00ff */
[----:B------:R-:W-:Y:S01]  /*47a0*/  IMAD.U32 R7, RZ, RZ, UR5 ;  /* 0x00000005ff077e24 */ /* 0x000fe2000f8e00ff */
[----:B--23--:R1:W-:Y:S06]  /*47b0*/  STL.64 [R1+0x10], R8 ;  /* 0x0000100801007387 */ /* 0x00c3ec0000100a00 */
[----:B------:R-:W-:-:S07]  /*47c0*/  LEPC R20, `(.L_x_43) ;  /* 0x000000001014794e */ /* 0x000fce0000000000 */
[----:B-1----:R-:W-:Y:S05]  /*47d0*/  CALL.ABS.NOINC R10 ;  /* 0x000000000a007343 */ /* 0x002fea0003c00000 */
.L_x_43:
[----:B------:R-:W0:Y:S01]  /*47e0*/  LDC R8, c[0x0][0x3b0] ;  /* 0x0000ec00ff087b82 */ /* 0x000e220000000800 */
[----:B------:R-:W-:Y:S01]  /*47f0*/  ISETP.GE.AND P2, PT, R16, RZ, PT ;  /* 0x000000ff1000720c */ /* 0x000fe20003f46270 */
[----:B------:R-:W-:Y:S01]  /*4800*/  BSSY.RECONVERGENT B6, `(.L_x_44) ;  /* 0x000001f000067945 */ /* 0x000fe20003800200 */
[----:B0-----:R-:W-:-:S04]  /*4810*/  IABS R3, R8 ;  /* 0x0000000800037213 */ /* 0x001fc80000000000 */
[----:B------:R-:W0:Y:S08]  /*4820*/  I2F.RP R0, R3 ;  /* 0x0000000300007306 */ /* 0x000e300000209400 */
[----:B0-----:R-:W0:Y:S02]  /*4830*/  MUFU.RCP R0, R0 ;  /* 0x0000000000007308 */ /* 0x001e240000001000 */
[----:B0-----:R-:W-:-:S06]  /*4840*/  VIADD R4, R0, 0xffffffe ;  /* 0x0ffffffe00047836 */ /* 0x001fcc0000000000 */
[----:B------:R0:W1:Y:S02]  /*4850*/  F2I.FTZ.U32.TRUNC.NTZ R5, R4 ;  /* 0x0000000400057305 */ /* 0x000064000021f000 */
[----:B0-----:R-:W-:Y:S01]  /*4860*/  IMAD.MOV.U32 R4, RZ, RZ, RZ ;  /* 0x000000ffff047224 */ /* 0x001fe200078e00ff */
[----:B-1----:R-:W-:-:S05]  /*4870*/  IADD3 R6, PT, PT, RZ, -R5, RZ ;  /* 0x80000005ff067210 */ /* 0x002fca0007ffe0ff */
[----:B------:R-:W-:Y:S01]  /*4880*/  IMAD R7, R6, R3, RZ ;  /* 0x0000000306077224 */ /* 0x000fe200078e02ff */
[----:B------:R-:W-:-:S03]  /*4890*/  IABS R6, R16 ;  /* 0x0000001000067213 */ /* 0x000fc60000000000 */
[----:B------:R-:W-:-:S06]  /*48a0*/  IMAD.HI.U32 R5, R5, R7, R4 ;  /* 0x0000000705057227 */ /* 0x000fcc00078e0004 */
[----:B------:R-:W-:-:S04]  /*48b0*/  IMAD.HI.U32 R5, R5, R6, RZ ;  /* 0x0000000605057227 */ /* 0x000fc800078e00ff */
[----:B------:R-:W-:-:S04]  /*48c0*/  IMAD.MOV R5, RZ, RZ, -R5 ;  /* 0x000000ffff057224 */ /* 0x000fc800078e0a05 */
[----:B------:R-:W-:-:S05]  /*48d0*/  IMAD R0, R3, R5, R6 ;  /* 0x0000000503007224 */ /* 0x000fca00078e0206 */
[----:B------:R-:W-:-:S13]  /*48e0*/  ISETP.GT.U32.AND P0, PT, R3, R0, PT ;  /* 0x000000000300720c */ /* 0x000fda0003f04070 */
[----:B------:R-:W-:Y:S01]  /*48f0*/  @!P0 IMAD.IADD R0, R0, 0x1, -R3 ;  /* 0x0000000100008824 */ /* 0x000fe200078e0a03 */
[----:B------:R-:W-:-:S04]  /*4900*/  ISETP.NE.AND P0, PT, R8, RZ, PT ;  /* 0x000000ff0800720c */ /* 0x000fc80003f05270 */
[----:B------:R-:W-:-:S13]  /*4910*/  ISETP.GT.U32.AND P1, PT, R3, R0, PT ;  /* 0x000000000300720c */ /* 0x000fda0003f24070 */
[----:B------:R-:W-:-:S05]  /*4920*/  @!P1 IADD3 R0, PT, PT, R0, -R3, RZ ;  /* 0x8000000300009210 */ /* 0x000fca0007ffe0ff */
[----:B------:R-:W-:Y:S01]  /*4930*/  @!P2 IMAD.MOV R0, RZ, RZ, -R0 ;  /* 0x000000ffff00a224 */ /* 0x000fe200078e0a00 */
[----:B------:R-:W-:-:S04]  /*4940*/  @!P0 LOP3.LUT R0, RZ, R8, RZ, 0x33, !PT ;  /* 0x00000008ff008212 */ /* 0x000fc800078e33ff */
[----:B------:R-:W-:-:S13]  /*4950*/  ISETP.NE.AND P0, PT, R0, UR60, PT ;  /* 0x0000003c00007c0c */ /* 0x000fda000bf05270 */
[----:B------:R-:W-:Y:S05]  /*4960*/  @P0 BRA `(.L_x_45) ;  /* 0x0000000000200947 */ /* 0x000fea0003800000 */
[----:B------:R-:W-:Y:S01]  /*4970*/  MOV R0, 0x0 ;  /* 0x0000000000007802 */ /* 0x000fe20000000f00 */
[----:B------:R-:W0:Y:S01]  /*4980*/  LDCU.64 UR4, c[0x4][0x68] ;  /* 0x01000d00ff0477ac */ /* 0x000e220008000a00 */
[----:B------:R-:W-:Y:S02]  /*4990*/  CS2R R6, SRZ ;  /* 0x0000000000067805 */ /* 0x000fe4000001ff00 */
[----:B------:R1:W2:Y:S01]  /*49a0*/  LDC.64 R8, c[0x4][R0] ;  /* 0x0100000000087b82 */ /* 0x0002a20000000a00 */
[----:B0-----:R-:W-:Y:S02]  /*49b0*/  IMAD.U32 R4, RZ, RZ, UR4 ;  /* 0x00000004ff047e24 */ /* 0x001fe4000f8e00ff */
[----:B-1----:R-:W-:-:S07]  /*49c0*/  IMAD.U32 R5, RZ, RZ, UR5 ;  /* 0x00000005ff057e24 */ /* 0x002fce000f8e00ff */
[----:B------:R-:W-:-:S07]  /*49d0*/  LEPC R20, `(.L_x_45) ;  /* 0x000000001014794e */ /* 0x000fce0000000000 */
[----:B--2---:R-:W-:Y:S05]  /*49e0*/  CALL.ABS.NOINC R8 ;  /* 0x0000000008007343 */ /* 0x004fea0003c00000 */
.L_x_45:
[----:B------:R-:W-:Y:S05]  /*49f0*/  BSYNC.RECONVERGENT B6 ;  /* 0x0000000000067941 */ /* 0x000fea0003800200 */
.L_x_44:
[----:B------:R-:W0:Y:S01]  /*4a00*/  S2UR UR5, SR_CgaCtaId ;  /* 0x00000000000579c3 */ /* 0x000e220000008800 */
[----:B------:R-:W-:Y:S01]  /*4a10*/  UMOV UR4, 0x400 ;  /* 0x0000040000047882 */ /* 0x000fe20000000000 */
[----:B------:R-:W-:Y:S01]  /*4a20*/  MOV R0, 0x0 ;  /* 0x0000000000007802 */ /* 0x000fe20000000f00 */
[----:B------:R-:W1:Y:S01]  /*4a30*/  LDCU.64 UR6, c[0x4][0x60] ;  /* 0x01000c00ff0677ac */ /* 0x000e620008000a00 */
[----:B0-----:R-:W-:-:S09]  /*4a40*/  ULEA UR4, UR5, UR4, 0x18 ;  /* 0x0000000405047291 */ /* 0x001fd2000f8ec0ff */
[----:B------:R-:W0:Y:S02]  /*4a50*/  LDS.64 R8, [UR4+0x28] ;  /* 0x00002804ff087984 */ /* 0x000e240008000a00 */
[----:B0-----:R-:W-:-:S06]  /*4a60*/  IMAD.WIDE.U32 R8, R16, 0x8, R8 ;  /* 0x0000000810087825 */ /* 0x001fcc00078e0008 */
[----:B------:R-:W2:Y:S01]  /*4a70*/  LD.E.64 R8, desc[UR36][R8.64+0x8] ;  /* 0x0000082408087980 */ /* 0x000ea2000c101b00 */
[----:B------:R0:W3:Y:S01]  /*4a80*/  LDC.64 R10, c[0x4][R0] ;  /* 0x01000000000a7b82 */ /* 0x0000e20000000a00 */
[----:B------:R-:W-:Y:S01]  /*4a90*/  UIADD3 UR4, UP0, UPT, UR50, 0x10, URZ ;  /* 0x0000001032047890 */ /* 0x000fe2000ff1e0ff */
[----:B-1----:R-:W-:Y:S01]  /*4aa0*/  MOV R4, UR6 ;  /* 0x0000000600047c02 */ /* 0x002fe20008000f00 */
[----:B------:R-:W-:Y:S02]  /*4ab0*/  IMAD.U32 R5, RZ, RZ, UR7 ;  /* 0x00000007ff057e24 */ /* 0x000fe4000f8e00ff */
[----:B------:R-:W-:Y:S02]  /*4ac0*/  UIADD3.X UR5, UPT, UPT, URZ, UR49, URZ, UP0, !UPT ;  /* 0x00000031ff057290 */ /* 0x000fe400087fe4ff */
[----:B------:R-:W-:-:S04]  /*4ad0*/  IMAD.U32 R6, RZ, RZ, UR4 ;  /* 0x00000004ff067e24 */ /* 0x000fc8000f8e00ff */
[----:B------:R-:W-:Y:S01]  /*4ae0*/  IMAD.U32 R7, RZ, RZ, UR5 ;  /* 0x00000005ff077e24 */ /* 0x000fe2000f8e00ff */
[----:B--23--:R0:W-:Y:S06]  /*4af0*/  STL.64 [R1+0x10], R8 ;  /* 0x0000100801007387 */ /* 0x00c1ec0000100a00 */
[----:B------:R-:W-:-:S07]  /*4b00*/  LEPC R20, `(.L_x_46) ;  /* 0x000000001014794e */ /* 0x000fce0000000000 */
[----:B0-----:R-:W-:Y:S05]  /*4b10*/  CALL.ABS.NOINC R10 ;  /* 0x000000000a007343 */ /* 0x001fea0003c00000 */
.L_x_46:
[----:B------:R-:W0:Y:S01]  /*4b20*/  LDC R10, c[0x0][0x3b0] ;  /* 0x0000ec00ff0a7b82 */ /* 0x000e220000000800 */
[----:B------:R-:W-:Y:S01]  /*4b30*/  VIADD R8, R16, 0x1 ;  /* 0x0000000110087836 */ /* 0x000fe20000000000 */
[----:B------:R-:W-:Y:S04]  /*4b40*/  BSSY.RECONVERGENT B6, `(.L_x_47) ;  /* 0x0000021000067945 */ /* 0x000fe80003800200 */
[----:B------:R-:W-:Y:S02]  /*4b50*/  IABS R9, R8 ;  /* 0x0000000800097213 */ /* 0x000fe40000000000 */
[----:B------:R-:W-:Y:S02]  /*4b60*/  ISETP.GE.AND P1, PT, R8, RZ, PT ;  /* 0x000000ff0800720c */ /* 0x000fe40003f26270 */
[----:B0-----:R-:W-:-:S02]  /*4b70*/  IABS R7, R10 ;  /* 0x0000000a00077213 */ /* 0x001fc40000000000 */
[----:B------:R-:W-:Y:S02]  /*4b80*/  ISETP.NE.AND P2, PT, R10, RZ, PT ;  /* 0x000000ff0a00720c */ /* 0x000fe40003f45270 */
[----:B------:R-:W0:Y:S08]  /*4b90*/  I2F.RP R0, R7 ;  /* 0x0000000700007306 */ /* 0x000e300000209400 */
[----:B0-----:R-:W0:Y:S02]  /*4ba0*/  MUFU.RCP R0, R0 ;  /* 0x0000000000007308 */ /* 0x001e240000001000 */
[----:B0-----:R-:W-:-:S06]  /*4bb0*/  IADD3 R4, PT, PT, R0, 0xffffffe, RZ ;  /* 0x0ffffffe00047810 */ /* 0x001fcc0007ffe0ff */
[----:B------:R0:W1:Y:S02]  /*4bc0*/  F2I.FTZ.U32.TRUNC.NTZ R5, R4 ;  /* 0x0000000400057305 */ /* 0x000064000021f000 */
[----:B0-----:R-:W-:Y:S02]  /*4bd0*/  IMAD.MOV.U32 R4, RZ, RZ, RZ ;  /* 0x000000ffff047224 */ /* 0x001fe400078e00ff */
[----:B-1----:R-:W-:-:S04]  /*4be0*/  IMAD.MOV R6, RZ, RZ, -R5 ;  /* 0x000000ffff067224 */ /* 0x002fc800078e0a05 */
[----:B------:R-:W-:-:S04]  /*4bf0*/  IMAD R3, R6, R7, RZ ;  /* 0x0000000706037224 */ /* 0x000fc800078e02ff */
[----:B------:R-:W-:Y:S01]  /*4c00*/  IMAD.HI.U32 R6, R5, R3, R4 ;  /* 0x0000000305067227 */ /* 0x000fe200078e0004 */
[----:B------:R-:W-:-:S05]  /*4c10*/  MOV R3, R9 ;  /* 0x0000000900037202 */ /* 0x000fca0000000f00 */
[----:B------:R-:W-:-:S04]  /*4c20*/  IMAD.HI.U32 R0, R6, R3, RZ ;  /* 0x0000000306007227 */ /* 0x000fc800078e00ff */
[----:B------:R-:W-:-:S04]  /*4c30*/  IMAD.MOV R0, RZ, RZ, -R0 ;  /* 0x000000ffff007224 */ /* 0x000fc800078e0a00 */
[----:B------:R-:W-:-:S05]  /*4c40*/  IMAD R0, R7, R0, R3 ;  /* 0x0000000007007224 */ /* 0x000fca00078e0203 */
[----:B------:R-:W-:-:S13]  /*4c50*/  ISETP.GT.U32.AND P0, PT, R7, R0, PT ;  /* 0x000000000700720c */ /* 0x000fda0003f04070 */
[----:B------:R-:W-:-:S05]  /*4c60*/  @!P0 IMAD.IADD R0, R0, 0x1, -R7 ;  /* 0x0000000100008824 */ /* 0x000fca00078e0a07 */
[----:B------:R-:W-:-:S13]  /*4c70*/  ISETP.GT.U32.AND P0, PT, R7, R0, PT ;  /* 0x000000000700720c */ /* 0x000fda0003f04070 */
[----:B------:R-:W-:-:S05]  /*4c80*/  @!P0 IMAD.IADD R0, R0, 0x1, -R7 ;  /* 0x0000000100008824 */ /* 0x000fca00078e0a07 */
[----:B------:R-:W-:Y:S02]  /*4c90*/  @!P1 IADD3 R0, PT, PT, -R0, RZ, RZ ;  /* 0x000000ff00009210 */ /* 0x000fe40007ffe1ff */
        /* <DEDUP_REMOVED lines=11> */
.L_x_48:
[----:B------:R-:W-:Y:S05]  /*4d50*/  BSYNC.RECONVERGENT B6 ;  /* 0x0000000000067941 */ /* 0x000fea0003800200 */
.L_x_47:
        /* <DEDUP_REMOVED lines=10> */
[----:B-1----:R-:W-:Y:S01]  /*4e00*/  IMAD.U32 R4, RZ, RZ, UR6 ;  /* 0x00000006ff047e24 */ /* 0x002fe2000f8e00ff */
[----:B------:R-:W-:Y:S02]  /*4e10*/  MOV R5, UR7 ;  /* 0x0000000700057c02 */ /* 0x000fe40008000f00 */
[----:B------:R-:W-:Y:S02]  /*4e20*/  UIADD3.X UR5, UPT, UPT, URZ, UR49, URZ, UP0, !UPT ;  /* 0x00000031ff057290 */ /* 0x000fe400087fe4ff */
[----:B------:R-:W-:-:S04]  /*4e30*/  IMAD.U32 R6, RZ, RZ, UR4 ;  /* 0x00000004ff067e24 */ /* 0x000fc8000f8e00ff */
[----:B------:R-:W-:Y:S01]  /*4e40*/  IMAD.U32 R7, RZ, RZ, UR5 ;  /* 0x00000005ff077e24 */ /* 0x000fe2000f8e00ff */
[----:B--23--:R0:W-:Y:S06]  /*4e50*/  STL.64 [R1+0x10], R8 ;  /* 0x0000100801007387 */ /* 0x00c1ec0000100a00 */
[----:B------:R-:W-:-:S07]  /*4e60*/  LEPC R20, `(.L_x_49) ;  /* 0x000000001014794e */ /* 0x000fce0000000000 */
[----:B0-----:R-:W-:Y:S05]  /*4e70*/  CALL.ABS.NOINC R10 ;  /* 0x000000000a007343 */ /* 0x001fea0003c00000 */
.L_x_49:
        /* <DEDUP_REMOVED lines=9> */
[----:B0-----:R-:W-:-:S06]  /*4f10*/  VIADD R4, R0, 0xffffffe ;  /* 0x0ffffffe00047836 */ /* 0x001fcc0000000000 */
[----:B------:R0:W1:Y:S02]  /*4f20*/  F2I.FTZ.U32.TRUNC.NTZ R5, R4 ;  /* 0x0000000400057305 */ /* 0x000064000021f000 */
[----:B0-----:R-:W-:Y:S01]  /*4f30*/  IMAD.MOV.U32 R4, RZ, RZ, RZ ;  /* 0x000000ffff047224 */ /* 0x001fe200078e00ff */
[----:B-1----:R-:W-:-:S05]  /*4f40*/  IADD3 R6, PT, PT, RZ, -R5, RZ ;  /* 0x80000005ff067210 */ /* 0x002fca0007ffe0ff */
[----:B------:R-:W-:-:S04]  /*4f50*/  IMAD R3, R6, R7, RZ ;  /* 0x0000000706037224 */ /* 0x000fc800078e02ff */
[----:B------:R-:W-:-:S04]  /*4f60*/  IMAD.HI.U32 R6, R5, R3, R4 ;  /* 0x0000000305067227 */ /* 0x000fc800078e0004 */
[----:B------:R-:W-:-:S04]  /*4f70*/  IMAD.MOV.U32 R3, RZ, RZ, R9 ;  /* 0x000000ffff037224 */ /* 0x000fc800078e0009 */
[----:B------:R-:W-:-:S05]  /*4f80*/  IMAD.HI.U32 R0, R6, R3, RZ ;  /* 0x0000000306007227 */ /* 0x000fca00078e00ff */
[----:B------:R-:W-:-:S05]  /*4f90*/  IADD3 R0, PT, PT, -R0, RZ, RZ ;  /* 0x000000ff00007210 */ /* 0x000fca0007ffe1ff */
[----:B------:R-:W-:-:S05]  /*4fa0*/  IMAD R0, R7, R0, R3 ;  /* 0x0000000007007224 */ /* 0x000fca00078e0203 */
[----:B------:R-:W-:-:S13]  /*4fb0*/  ISETP.GT.U32.AND P0, PT, R7, R0, PT ;  /* 0x000000000700720c */ /* 0x000fda0003f04070 */
[----:B------:R-:W-:-:S05]  /*4fc0*/  @!P0 IMAD.IADD R0, R0, 0x1, -R7 ;  /* 0x0000000100008824 */ /* 0x000fca00078e0a07 */
[----:B------:R-:W-:-:S13]  /*4fd0*/  ISETP.GT.U32.AND P0, PT, R7, R0, PT ;  /* 0x000000000700720c */ /* 0x000fda0003f04070 */
[----:B------:R-:W-:-:S04]  /*4fe0*/  @!P0 IMAD.IADD R0, R0, 0x1, -R7 ;  /* 0x0000000100008824 */ /* 0x000fc800078e0a07 */
        /* <DEDUP_REMOVED lines=8> */
[----:B0-----:R-:W-:Y:S01]  /*5070*/  MOV R4, UR4 ;  /* 0x0000000400047c02 */ /* 0x001fe20008000f00 */
[----:B-1----:R-:W-:-:S07]  /*5080*/  IMAD.U32 R5, RZ, RZ, UR5 ;  /* 0x00000005ff057e24 */ /* 0x002fce000f8e00ff */
[----:B------:R-:W-:-:S07]  /*5090*/  LEPC R20, `(.L_x_51) ;  /* 0x000000001014794e */ /* 0x000fce0000000000 */
[----:B--2---:R-:W-:Y:S05]  /*50a0*/  CALL.ABS.NOINC R8 ;  /* 0x0000000008007343 */ /* 0x004fea0003c00000 */
.L_x_51:
[----:B------:R-:W-:Y:S05]  /*50b0*/  BSYNC.RECONVERGENT B6 ;  /* 0x0000000000067941 */ /* 0x000fea0003800200 */
.L_x_50:
        /* <DEDUP_REMOVED lines=10> */
[----:B-1----:R-:W-:Y:S02]  /*5160*/  IMAD.U32 R4, RZ, RZ, UR6 ;  /* 0x00000006ff047e24 */ /* 0x002fe4000f8e00ff */
[----:B------:R-:W-:Y:S01]  /*5170*/  IMAD.U32 R5, RZ, RZ, UR7 ;  /* 0x00000007ff057e24 */ /* 0x000fe2000f8e00ff */
[----:B------:R-:W-:Y:S02]  /*5180*/  UIADD3.X UR5, UPT, UPT, URZ, UR49, URZ, UP0, !UPT ;  /* 0x00000031ff057290 */ /* 0x000fe400087fe4ff */
[----:B------:R-:W-:-:S04]  /*5190*/  MOV R6, UR4 ;  /* 0x0000000400067c02 */ /* 0x000fc80008000f00 */
[----:B------:R-:W-:Y:S01]  /*51a0*/  IMAD.U32 R7, RZ, RZ, UR5 ;  /* 0x00000005ff077e24 */ /* 0x000fe2000f8e00ff */
[----:B--23--:R0:W-:Y:S06]  /*51b0*/  STL.64 [R1+0x10], R8 ;  /* 0x0000100801007387 */ /* 0x00c1ec0000100a00 */
[----:B------:R-:W-:-:S07]  /*51c0*/  LEPC R20, `(.L_x_52) ;  /* 0x000000001014794e */ /* 0x000fce0000000000 */
[----:B0-----:R-:W-:Y:S05]  /*51d0*/  CALL.ABS.NOINC R10 ;  /* 0x000000000a007343 */ /* 0x001fea0003c00000 */
.L_x_52:
[----:B------:R-:W0:Y:S01]  /*51e0*/  LDC R10, c[0x0][0x3b0] ;  /* 0x0000ec00ff0a7b82 */ /* 0x000e220000000800 */
[----:B------:R-:W-:Y:S01]  /*51f0*/  IADD3 R8, PT, PT, R16, 0x3, RZ ;  /* 0x0000000310087810 */ /* 0x000fe20007ffe0ff */
[----:B------:R-:W-:Y:S03]  /*5200*/  BSSY.RECONVERGENT B6, `(.L_x_53) ;  /* 0x0000021000067945 */ /* 0x000fe60003800200 */
[----:B------:R-:W-:Y:S02]  /*5210*/  IABS R9, R8 ;  /* 0x0000000800097213 */ /* 0x000fe40000000000 */
[----:B------:R-:W-:Y:S02]  /*5220*/  ISETP.GE.AND P1, PT, R8, RZ, PT ;  /* 0x000000ff0800720c */ /* 0x000fe40003f26270 */
[----:B0-----:R-:W-:Y:S02]  /*5230*/  IABS R7, R10 ;  /* 0x0000000a00077213 */ /* 0x001fe40000000000 */
[----:B------:R-:W-:-:S02]  /*5240*/  ISETP.NE.AND P2, PT, R10, RZ, PT ;  /* 0x000000ff0a00720c */ /* 0x000fc40003f45270 */
[----:B------:R-:W0:Y:S08]  /*5250*/  I2F.RP R0, R7 ;  /* 0x0000000700007306 */ /* 0x000e300000209400 */
[----:B0-----:R-:W0:Y:S02]  /*5260*/  MUFU.RCP R0, R0 ;  /* 0x0000000000007308 */ /* 0x001e240000001000 */
[----:B0-----:R-:W-:-:S06]  /*5270*/  VIADD R4, R0, 0xffffffe ;  /* 0x0ffffffe00047836 */ /* 0x001fcc0000000000 */
[----:B------:R0:W1:Y:S02]  /*5280*/  F2I.FTZ.U32.TRUNC.NTZ R5, R4 ;  /* 0x0000000400057305 */ /* 0x000064000021f000 */
[----:B0-----:R-:W-:Y:S02]  /*5290*/  IMAD.MOV.U32 R4, RZ, RZ, RZ ;  /* 0x000000ffff047224 */ /* 0x001fe400078e00ff */
[----:B-1----:R-:W-:-:S04]  /*52a0*/  IMAD.MOV R6, RZ, RZ, -R5 ;  /* 0x000000ffff067224 */ /* 0x002fc800078e0a05 */
[----:B------:R-:W-:-:S04]  /*52b0*/  IMAD R3, R6, R7, RZ ;  /* 0x0000000706037224 */ /* 0x000fc800078e02ff */
[----:B------:R-:W-:-:S04]  /*52c0*/  IMAD.HI.U32 R6, R5, R3, R4 ;  /* 0x0000000305067227 */ /* 0x000fc800078e0004 */
[----:B------:R-:W-:-:S04]  /*52d0*/  IMAD.MOV.U32 R3, RZ, RZ, R9 ;  /* 0x000000ffff037224 */ /* 0x000fc800078e0009 */
[----:B------:R-:W-:-:S04]  /*52e0*/  IMAD.HI.U32 R0, R6, R3, RZ ;  /* 0x0000000306007227 */ /* 0x000fc800078e00ff */
[----:B------:R-:W-:-:S04]  /*52f0*/  IMAD.MOV R0, RZ, RZ, -R0 ;  /* 0x000000ffff007224 */ /* 0x000fc800078e0a00 */
[----:B------:R-:W-:-:S05]  /*5300*/  IMAD R0, R7, R0, R3 ;  /* 0x0000000007007224 */ /* 0x000fca00078e0203 */
[----:B------:R-:W-:-:S13]  /*5310*/  ISETP.GT.U32.AND P0, PT, R7, R0, PT ;  /* 0x000000000700720c */ /* 0x000fda0003f04070 */
[----:B------:R-:W-:-:S04]  /*5320*/  @!P0 IADD3 R0, PT, PT, R0, -R7, RZ ;  /* 0x8000000700008210 */ /* 0x000fc80007ffe0ff */
        /* <DEDUP_REMOVED lines=10> */
[----:B0-----:R-:W-:Y:S01]  /*53d0*/  IMAD.U32 R4, RZ, RZ, UR4 ;  /* 0x00000004ff047e24 */ /* 0x001fe2000f8e00ff */
[----:B-1----:R-:W-:-:S07]  /*53e0*/  MOV R5, UR5 ;  /* 0x0000000500057c02 */ /* 0x002fce0008000f00 */
[----:B------:R-:W-:-:S07]  /*53f0*/  LEPC R20, `(.L_x_54) ;  /* 0x000000001014794e */ /* 0x000fce0000000000 */
[----:B--2---:R-:W-:Y:S05]  /*5400*/  CALL.ABS.NOINC R8 ;  /* 0x0000000008007343 */ /* 0x004fea0003c00000 */
.L_x_54:
[----:B------:R-:W-:Y:S05]  /*5410*/  BSYNC.RECONVERGENT B6 ;  /* 0x0000000000067941 */ /* 0x000fea0003800200 */
.L_x_53:
        /* <DEDUP_REMOVED lines=13> */
[----:B------:R-:W-:-:S04]  /*54f0*/  IMAD.U32 R6, RZ, RZ, UR4 ;  /* 0x00000004ff067e24 */ /* 0x000fc8000f8e00ff */
[----:B------:R-:W-:Y:S01]  /*5500*/  MOV R7, UR5 ;  /* 0x0000000500077c02 */ /* 0x000fe20008000f00 */
[----:B--23--:R0:W-:Y:S06]  /*5510*/  STL.64 [R1+0x10], R8 ;  /* 0x0000100801007387 */ /* 0x00c1ec0000100a00 */
[----:B------:R-:W-:-:S07]  /*5520*/  LEPC R20, `(.L_x_55) ;  /* 0x000000001014794e */ /* 0x000fce0000000000 */
[----:B0-----:R-:W-:Y:S05]  /*5530*/  CALL.ABS.NOINC R10 ;  /* 0x000000000a007343 */ /* 0x001fea0003c00000 */
.L_x_55:
        /* <DEDUP_REMOVED lines=11> */
[----:B0-----:R-:W-:Y:S02]  /*55f0*/  HFMA2 R4, -RZ, RZ, 0, 0 ;  /* 0x00000000ff047431 */ /* 0x001fe400000001ff */
        /* <DEDUP_REMOVED lines=8> */
[----:B------:R-:W-:-:S05]  /*5680*/  @!P0 IMAD.IADD R0, R0, 0x1, -R7 ;  /* 0x0000000100008824 */ /* 0x000fca00078e0a07 */
        /* <DEDUP_REMOVED lines=14> */
.L_x_57:
[----:B------:R-:W-:Y:S05]  /*5770*/  BSYNC.RECONVERGENT B6 ;  /* 0x0000000000067941 */ /* 0x000fea0003800200 */
.L_x_56:
        /* <DEDUP_REMOVED lines=18> */
.L_x_58:
        /* <DEDUP_REMOVED lines=35> */
.L_x_60:
[----:B------:R-:W-:Y:S05]  /*5ad0*/  BSYNC.RECONVERGENT B6 ;  /* 0x0000000000067941 */ /* 0x000fea0003800200 */
.L_x_59:
        /* <DEDUP_REMOVED lines=18> */
.L_x_61:
        /* <DEDUP_REMOVED lines=35> */
.L_x_63:
[----:B------:R-:W-:Y:S05]  /*5e30*/  BSYNC.RECONVERGENT B6 ;  /* 0x0000000000067941 */ /* 0x000fea0003800200 */
.L_x_62:
        /* <DEDUP_REMOVED lines=18> */
.L_x_64:
        /* <DEDUP_REMOVED lines=35> */
.L_x_66:
[----:B------:R-:W-:Y:S05]  /*6190*/  BSYNC.RECONVERGENT B6 ;  /* 0x0000000000067941 */ /* 0x000fea0003800200 */
.L_x_65:
[----:B------:R-:W-:Y:S02]  /*61a0*/  IMAD.U32 R17, RZ, RZ, UR62 ;  /* 0x0000003eff117e24 */ /* 0x000fe4000f8e00ff */
[----:B------:R-:W-:-:S03]  /*61b0*/  VIADD R16, R16, 0x8 ;  /* 0x0000000810107836 */ /* 0x000fc60000000000 */
[----:B------:R-:W-:-:S04]  /*61c0*/  LOP3.LUT R17, R17, 0x7ffffff8, RZ, 0xc0, !PT ;  /* 0x7ffffff811117812 */ /* 0x000fc800078ec0ff */
[----:B------:R-:W-:-:S13]  /*61d0*/  ISETP.NE.AND P0, PT, R16, R17, PT ;  /* 0x000000111000720c */ /* 0x000fda0003f05270 */
[----:B------:R-:W-:Y:S05]  /*61e0*/  @P0 BRA `(.L_x_67) ;  /* 0xffffffe400340947 */ /* 0x000fea000383ffff */
[----:B------:R-:W-:Y:S05]  /*61f0*/  BSYNC.RECONVERGENT B7 ;  /* 0x0000000000077941 */ /* 0x000fea0003800200 */
.L_x_42:
[----:B------:R-:W-:Y:S01]  /*6200*/  ULOP3.LUT UR4, UR62, 0x7, URZ, 0xc0, !UPT ;  /* 0x000000073e047892 */ /* 0x000fe2000f8ec0ff */
[----:B------:R-:W-:Y:S03]  /*6210*/  BSSY.RECONVERGENT B7, `(.L_x_41) ;  /* 0x0000185000077945 */ /* 0x000fe60003800200 */
[----:B------:R-:W-:-:S09]  /*6220*/  UISETP.NE.AND UP0, UPT, UR4, URZ, UPT ;  /* 0x000000ff0400728c */ /* 0x000fd2000bf05270 */
[----:B------:R-:W-:Y:S05]  /*6230*/  BRA.U !UP0, `(.L_x_68) ;  /* 0x0000001908087547 */ /* 0x000fea000b800000 */
[----:B------:R-:W-:-:S04]  /*6240*/  UIADD3 UR4, UPT, UPT, UR4, -0x1, URZ ;  /* 0xffffffff04047890 */ /* 0x000fc8000fffe0ff */
[----:B------:R-:W-:-:S09]  /*6250*/  UISETP.GE.U32.AND UP0, UPT, UR4, 0x3, UPT ;  /* 0x000000030400788c */ /* 0x000fd2000bf06070 */
[----:B------:R-:W-:Y:S05]  /*6260*/  BRA.U !UP0, `(.L_x_69) ;  /* 0x0000000d08607547 */ /* 0x000fea000b800000 */
        /* <DEDUP_REMOVED lines=18> */
.L_x_70:
[----:B------:R-:W0:Y:S01]  /*6390*/  LDC R9, c[0x0][0x3b0] ;  /* 0x0000ec00ff097b82 */ /* 0x000e220000000800 */
[----:B------:R-:W-:Y:S01]  /*63a0*/  IABS R8, R17 ;  /* 0x0000001100087213 */ /* 0x000fe20000000000 */
[----:B------:R-:W-:Y:S01]  /*63b0*/  BSSY.RECONVERGENT B6, `(.L_x_71) ;  /* 0x0000020000067945 */ /* 0x000fe20003800200 */
[----:B------:R-:W-:Y:S02]  /*63c0*/  ISETP.GE.AND P1, PT, R17, RZ, PT ;  /* 0x000000ff1100720c */ /* 0x000fe40003f26270 */
[----:B0-----:R-:W-:Y:S02]  /*63d0*/  IABS R7, R9 ;  /* 0x0000000900077213 */ /* 0x001fe40000000000 */
        /* <DEDUP_REMOVED lines=29> */
.L_x_72:
[----:B------:R-:W-:Y:S05]  /*65b0*/  BSYNC.RECONVERGENT B6 ;  /* 0x0000000000067941 */ /* 0x000fea0003800200 */
.L_x_71:
        /* <DEDUP_REMOVED lines=12> */
[----:B------:R-:W-:Y:S01]  /*6680*/  UIADD3.X UR5, UPT, UPT, URZ, UR49, URZ, UP0, !UPT ;  /* 0x00000031ff057290 */ /* 0x000fe200087fe4ff */
[----:B------:R-:W-:Y:S01]  /*6690*/  VIADD R16, R17, 0x1 ;  /* 0x0000000111107836 */ /* 0x000fe20000000000 */
[----:B------:R-:W-:-:S04]  /*66a0*/  MOV R6, UR4 ;  /* 0x0000000400067c02 */ /* 0x000fc80008000f00 */
[----:B------:R-:W-:Y:S01]  /*66b0*/  IMAD.U32 R7, RZ, RZ, UR5 ;  /* 0x00000005ff077e24 */ /* 0x000fe2000f8e00ff */
[----:B--23--:R0:W-:Y:S06]  /*66c0*/  STL.64 [R1+0x10], R8 ;  /* 0x0000100801007387 */ /* 0x00c1ec0000100a00 */
[----:B------:R-:W-:-:S07]  /*66d0*/  LEPC R20, `(.L_x_73) ;  /* 0x000000001014794e */ /* 0x000fce0000000000 */
[----:B0-----:R-:W-:Y:S05]  /*66e0*/  CALL.ABS.NOINC R10 ;  /* 0x000000000a007343 */ /* 0x001fea0003c00000 */
.L_x_73:
        /* <DEDUP_REMOVED lines=34> */
.L_x_75:
[----:B------:R-:W-:Y:S05]  /*6910*/  BSYNC.RECONVERGENT B6 ;  /* 0x0000000000067941 */ /* 0x000fea0003800200 */
.L_x_74:
        /* <DEDUP_REMOVED lines=12> */
[----:B------:R-:W-:Y:S01]  /*69e0*/  UIADD3.X UR5, UPT, UPT, URZ, UR49, URZ, UP0, !UPT ;  /* 0x00000031ff057290 */ /* 0x000fe200087fe4ff */
[----:B------:R-:W-:Y:S02]  /*69f0*/  VIADD R16, R17, 0x2 ;  /* 0x0000000211107836 */ /* 0x000fe40000000000 */
[----:B------:R-:W-:-:S03]  /*6a00*/  IMAD.U32 R6, RZ, RZ, UR4 ;  /* 0x00000004ff067e24 */ /* 0x000fc6000f8e00ff */
[----:B------:R-:W-:Y:S01]  /*6a10*/  MOV R7, UR5 ;  /* 0x0000000500077c02 */ /* 0x000fe20008000f00 */
[----:B--23--:R0:W-:Y:S06]  /*6a20*/  STL.64 [R1+0x10], R8 ;  /* 0x0000100801007387 */ /* 0x00c1ec0000100a00 */
[----:B------:R-:W-:-:S07]  /*6a30*/  LEPC R20, `(.L_x_76) ;  /* 0x000000001014794e */ /* 0x000fce0000000000 */
[----:B0-----:R-:W-:Y:S05]  /*6a40*/  CALL.ABS.NOINC R10 ;  /* 0x000000000a007343 */ /* 0x001fea0003c00000 */
.L_x_76:
        /* <DEDUP_REMOVED lines=34> */
.L_x_78:
[----:B------:R-:W-:Y:S05]  /*6c70*/  BSYNC.RECONVERGENT B6 ;  /* 0x0000000000067941 */ /* 0x000fea0003800200 */
.L_x_77:
        /* <DEDUP_REMOVED lines=11> */
[----:B------:R-:W-:Y:S01]  /*6d30*/  MOV R5, UR7 ;  /* 0x0000000700057c02 */ /* 0x000fe20008000f00 */
[----:B------:R-:W-:Y:S01]  /*6d40*/  VIADD R16, R17, 0x3 ;  /* 0x0000000311107836 */ /* 0x000fe20000000000 */
[----:B------:R-:W-:Y:S02]  /*6d50*/  UIADD3.X UR5, UPT, UPT, URZ, UR49, URZ, UP0, !UPT ;  /* 0x00000031ff057290 */ /* 0x000fe400087fe4ff */
[----:B------:R-:W-:-:S04]  /*6d60*/  IMAD.U32 R6, RZ, RZ, UR4 ;  /* 0x00000004ff067e24 */ /* 0x000fc8000f8e00ff */
[----:B------:R-:W-:Y:S01]  /*6d70*/  IMAD.U32 R7, RZ, RZ, UR5 ;  /* 0x00000005ff077e24 */ /* 0x000fe2000f8e00ff */
[----:B--23--:R0:W-:Y:S06]  /*6d80*/  STL.64 [R1+0x10], R8 ;  /* 0x0000100801007387 */ /* 0x00c1ec0000100a00 */
[----:B------:R-:W-:-:S07]  /*6d90*/  LEPC R20, `(.L_x_79) ;  /* 0x000000001014794e */ /* 0x000fce0000000000 */
[----:B0-----:R-:W-:Y:S05]  /*6da0*/  CALL.ABS.NOINC R10 ;  /* 0x000000000a007343 */ /* 0x001fea0003c00000 */
.L_x_79:
        /* <DEDUP_REMOVED lines=34> */
.L_x_81:
[----:B------:R-:W-:Y:S05]  /*6fd0*/  BSYNC.RECONVERGENT B6 ;  /* 0x0000000000067941 */ /* 0x000fea0003800200 */
.L_x_80:
[----:B------:R-:W-:-:S07]  /*6fe0*/  VIADD R17, R17, 0x4 ;  /* 0x0000000411117836 */ /* 0x000fce0000000000 */
.L_x_69:
[----:B------:R-:W-:-:S09]  /*6ff0*/  ULOP3.LUT UP0, UR4, UR62, 0x3, URZ, 0xc0, !UPT ;  /* 0x000000033e047892 */ /* 0x000fd2000f80c0ff */
[----:B------:R-:W-:Y:S05]  /*7000*/  BRA.U !UP0, `(.L_x_68) ;  /* 0x0000000908947547 */ /* 0x000fea000b800000 */
[----:B------:R-:W-:-:S09]  /*7010*/  UISETP.NE.AND UP0, UPT, UR4, 0x1, UPT ;  /* 0x000000010400788c */ /* 0x000fd2000bf05270 */
        /* <DEDUP_REMOVED lines=19> */
.L_x_83:
        /* <DEDUP_REMOVED lines=22> */
[----:B------:R-:W-:-:S04]  /*72b0*/  IMAD.MOV.U32 R0, RZ, RZ, R5 ;  /* 0x000000ffff007224 */ /* 0x000fc800078e0005 */
        /* <DEDUP_REMOVED lines=12> */
.L_x_85:
[----:B------:R-:W-:Y:S05]  /*7380*/  BSYNC.RECONVERGENT B6 ;  /* 0x0000000000067941 */ /* 0x000fea0003800200 */
.L_x_84:
        /* <DEDUP_REMOVED lines=11> */
[----:B------:R-:W-:Y:S01]  /*7440*/  IADD3 R16, PT, PT, R17, 0x1, RZ ;  /* 0x0000000111107810 */ /* 0x000fe20007ffe0ff */
[----:B------:R-:W-:Y:S01]  /*7450*/  IMAD.U32 R5, RZ, RZ, UR7 ;  /* 0x00000007ff057e24 */ /* 0x000fe2000f8e00ff */
[----:B------:R-:W-:Y:S02]  /*7460*/  UIADD3.X UR5, UPT, UPT, URZ, UR49, URZ, UP0, !UPT ;  /* 0x00000031ff057290 */ /* 0x000fe400087fe4ff */
[----:B------:R-:W-:-:S04]  /*7470*/  IMAD.U32 R6, RZ, RZ, UR4 ;  /* 0x00000004ff067e24 */ /* 0x000fc8000f8e00ff */
[----:B------:R-:W-:Y:S01]  /*7480*/  IMAD.U32 R7, RZ, RZ, UR5 ;  /* 0x00000005ff077e24 */ /* 0x000fe2000f8e00ff */
[----:B--23--:R0:W-:Y:S06]  /*7490*/  STL.64 [R1+0x10], R8 ;  /* 0x0000100801007387 */ /* 0x00c1ec0000100a00 */
[----:B------:R-:W-:-:S07]  /*74a0*/  LEPC R20, `(.L_x_86) ;  /* 0x000000001014794e */ /* 0x000fce0000000000 */
[----:B0-----:R-:W-:Y:S05]  /*74b0*/  CALL.ABS.NOINC R10 ;  /* 0x000000000a007343 */ /* 0x001fea0003c00000 */
.L_x_86:
        /* <DEDUP_REMOVED lines=34> */
.L_x_88:
[----:B------:R-:W-:Y:S05]  /*76e0*/  BSYNC.RECONVERGENT B6 ;  /* 0x0000000000067941 */ /* 0x000fea0003800200 */
.L_x_87:
[----:B------:R-:W-:-:S07]  /*76f0*/  VIADD R17, R17, 0x2 ;  /* 0x0000000211117836 */ /* 0x000fce0000000000 */
.L_x_82:
[----:B------:R-:W-:-:S04]  /*7700*/  ULOP3.LUT UR4, UR62, 0x1, URZ, 0xc0, !UPT ;  /* 0x000000013e047892 */ /* 0x000fc8000f8ec0ff */
[----:B------:R-:W-:-:S09]  /*7710*/  UISETP.NE.U32.AND UP0, UPT, UR4, 0x1, UPT ;  /* 0x000000010400788c */ /* 0x000fd2000bf05070 */
[----:B------:R-:W-:Y:S05]  /*7720*/  BRA.U UP0, `(.L_x_68) ;  /* 0x0000000100cc7547 */ /* 0x000fea000b800000 */
        /* <DEDUP_REMOVED lines=10> */
[----:B0-----:R-:W-:Y:S02]  /*77d0*/  IMAD.U32 R4, RZ, RZ, UR6 ;  /* 0x00000006ff047e24 */ /* 0x001fe4000f8e00ff */
[----:B------:R-:W-:Y:S01]  /*77e0*/  IMAD.U32 R5, RZ, RZ, UR7 ;  /* 0x00000007ff057e24 */ /* 0x000fe2000f8e00ff */
[----:B------:R-:W-:Y:S02]  /*77f0*/  UIADD3.X UR5, UPT, UPT, URZ, UR49, URZ, UP0, !UPT ;  /* 0x00000031ff057290 */ /* 0x000fe400087fe4ff */
[----:B------:R-:W-:-:S04]  /*7800*/  MOV R6, UR4 ;  /* 0x0000000400067c02 */ /* 0x000fc80008000f00 */
[----:B------:R-:W-:Y:S01]  /*7810*/  IMAD.U32 R7, RZ, RZ, UR5 ;  /* 0x00000005ff077e24 */ /* 0x000fe2000f8e00ff */
[----:B--23--:R1:W-:Y:S06]  /*7820*/  STL.64 [R1+0x10], R8 ;  /* 0x0000100801007387 */ /* 0x00c3ec0000100a00 */
[----:B------:R-:W-:-:S07]  /*7830*/  LEPC R20, `(.L_x_89) ;  /* 0x000000001014794e */ /* 0x000fce0000000000 */
[----:B-1----:R-:W-:Y:S05]  /*7840*/  CALL.ABS.NOINC R10 ;  /* 0x000000000a007343 */ /* 0x002fea0003c00000 */
.L_x_89:
[----:B------:R-:W0:Y:S01]  /*7850*/  LDC R9, c[0x0][0x3b0] ;  /* 0x0000ec00ff097b82 */ /* 0x000e220000000800 */
[----:B------:R-:W-:Y:S02]  /*7860*/  IABS R8, R17 ;  /* 0x0000001100087213 */ /* 0x000fe40000000000 */
        /* <DEDUP_REMOVED lines=31> */
.L_x_68:
[----:B------:R-:W-:Y:S05]  /*7a60*/  BSYNC.RECONVERGENT B7 ;  /* 0x0000000000077941 */ /* 0x000fea0003800200 */
.L_x_41:
[----:B------:R-:W-:-:S04]  /*7a70*/  ISETP.NE.AND P0, PT, R33, RZ, PT ;  /* 0x000000ff2100720c */ /* 0x000fc80003f05270 */
[----:B01234-:R-:W-:-:S09]  /*7a80*/  P2R R0, PR, RZ, 0x1 ;  /* 0x00000001ff007803 */ /* 0x01ffd20000000000 */
[----:B------:R-:W-:Y:S05]  /*7a90*/  @P0 BRA `(.L_x_90) ;  /* 0x0000000000f00947 */ /* 0x000fea0003800000 */
[----:B------:R-:W0:Y:S01]  /*7aa0*/  S2UR UR5, SR_CgaCtaId ;  /* 0x00000000000579c3 */ /* 0x000e220000008800 */
[----:B------:R-:W-:Y:S01]  /*7ab0*/  UMOV UR4, 0x400 ;  /* 0x0000040000047882 */ /* 0x000fe20000000000 */
[----:B------:R-:W-:-:S06]  /*7ac0*/  MOV R0, 0x10 ;  /* 0x0000001000007802 */ /* 0x000fcc0000000f00 */
[----:B------:R1:W2:Y:S01]  /*7ad0*/  LDC.64 R6, c[0x4][R0] ;  /* 0x0100000000067b82 */ /* 0x0002a20000000a00 */
[----:B0-----:R-:W-:-:S09]  /*7ae0*/  ULEA UR4, UR5, UR4, 0x18 ;  /* 0x0000000405047291 */ /* 0x001fd2000f8ec0ff */
[----:B-1----:R-:W0:Y:S03]  /*7af0*/  LDS.64 R4, [UR4+0x50] ;  /* 0x00005004ff047984 */ /* 0x002e260008000a00 */
[----:B------:R-:W-:-:S07]  /*7b00*/  LEPC R20, `(.L_x_91) ;  /* 0x000000001014794e */ /* 0x000fce0000000000 */
[----:B0-2---:R-:W-:Y:S05]  /*7b10*/  CALL.ABS.NOINC R6 ;  /* 0x0000000006007343 */ /* 0x005fea0003c00000 */
.L_x_91:
        /* <DEDUP_REMOVED lines=8> */
.L_x_92:
[----:B------:R-:W0:Y:S01]  /*7ba0*/  S2UR UR5, SR_CgaCtaId ;  /* 0x00000000000579c3 */ /* 0x000e220000008800 */
[----:B------:R-:W-:-:S07]  /*7bb0*/  UMOV UR4, 0x400 ;  /* 0x0000040000047882 */ /* 0x000fce0000000000 */
[----:B------:R1:W2:Y:S01]  /*7bc0*/  LDC.64 R6, c[0x4][R16] ;  /* 0x0100000010067b82 */ /* 0x0002a20000000a00 */
[----:B0-----:R-:W-:-:S09]  /*7bd0*/  ULEA UR4, UR5, UR4, 0x18 ;  /* 0x0000000405047291 */ /* 0x001fd2000f8ec0ff */
[----:B-1----:R-:W0:Y:S03]  /*7be0*/  LDS.64 R4, [UR4+0x58] ;  /* 0x00005804ff047984 */ /* 0x002e260008000a00 */
[----:B------:R-:W-:-:S07]  /*7bf0*/  LEPC R20, `(.L_x_93) ;  /* 0x000000001014794e */ /* 0x000fce0000000000 */
[----:B0-2---:R-:W-:Y:S05]  /*7c00*/  CALL.ABS.NOINC R6 ;  /* 0x0000000006007343 */ /* 0x005fea0003c00000 */
.L_x_93:
[----:B------:R-:W0:Y:S01]  /*7c10*/  S2R R3, SR_CgaCtaId ;  /* 0x0000000000037919 */ /* 0x000e220000008800 */
[----:B------:R-:W-:Y:S02]  /*7c20*/  MOV R0, 0x400 ;  /* 0x0000040000007802 */ /* 0x000fe40000000f00 */
[----:B------:R-:W-:Y:S02]  /*7c30*/  MOV R7, UR62 ;  /* 0x0000003e00077c02 */ /* 0x000fe40008000f00 */
[----:B0-----:R-:W-:-:S05]  /*7c40*/  LEA R3, R3, R0, 0x18 ;  /* 0x0000000003037211 */ /* 0x001fca00078ec0ff */
[----:B------:R-:W0:Y:S02]  /*7c50*/  LDS.64 R4, [R3+0x28] ;  /* 0x0000280003047984 */ /* 0x000e240000000a00 */
[----:B0-----:R-:W-:-:S06]  /*7c60*/  IMAD.WIDE R6, R7, 0x8, R4 ;  /* 0x0000000807067825 */ /* 0x001fcc00078e0204 */
[----:B------:R-:W2:Y:S01]  /*7c70*/  LD.E.64 R6, desc[UR36][R6.64+-0x8] ;  /* 0xfffff82406067980 */ /* 0x000ea2000c101b00 */
[----:B------:R-:W-:Y:S01]  /*7c80*/  UMOV UR4, 0x33333333 ;  /* 0x3333333300047882 */ /* 0x000fe20000000000 */
[----:B------:R-:W-:Y:S02]  /*7c90*/  UMOV UR5, 0x40511333 ;  /* 0x4051133300057882 */ /* 0x000fe40000000000 */
[----:B--2---:R-:W-:-:S14]  /*7ca0*/  DSETP.GT.AND P0, PT, R6, UR4, PT ;  /* 0x0000000406007e2a */ /* 0x004fdc000bf04000 */
[----:B------:R-:W-:Y:S05]  /*7cb0*/  @!P0 BRA `(.L_x_94) ;  /* 0x0000000000648947 */ /* 0x000fea0003800000 */
[----:B------:R-:W0:Y:S01]  /*7cc0*/  LDCU UR4, c[0x0][0x3b4] ;  /* 0x00007680ff0477ac */ /* 0x000e220008000800 */
[----:B------:R-:W-:-:S05]  /*7cd0*/  IMAD.MOV.U32 R0, RZ, RZ, 0x1 ;  /* 0x00000001ff007424 */ /* 0x000fca00078e00ff */
[----:B------:R1:W-:Y:S01]  /*7ce0*/  STS [R3+0x30], R0 ;  /* 0x0000300003007388 */ /* 0x0003e20000000800 */
[----:B0-----:R-:W-:-:S09]  /*7cf0*/  UISETP.GE.AND UP0, UPT, UR4, 0x2, UPT ;  /* 0x000000020400788c */ /* 0x001fd2000bf06270 */
[----:B-1----:R-:W-:Y:S05]  /*7d00*/  BRA.U !UP0, `(.L_x_90) ;  /* 0x0000000108547547 */ /* 0x002fea000b800000 */
[----:B------:R-:W2:Y:S01]  /*7d10*/  LD.E.64 R6, desc[UR36][R4.64] ;  /* 0x0000002404067980 */ /* 0x000ea2000c101b00 */
[----:B------:R-:W-:Y:S01]  /*7d20*/  IMAD.MOV.U32 R0, RZ, RZ, RZ ;  /* 0x000000ffff007224 */ /* 0x000fe200078e00ff */
[----:B--2---:R-:W-:-:S14]  /*7d30*/  DSETP.NEU.AND P0, PT, R6, 1, PT ;  /* 0x3ff000000600742a */ /* 0x004fdc0003f0d000 */
[----:B------:R-:W-:Y:S05]  /*7d40*/  @!P0 BRA `(.L_x_95) ;  /* 0x0000000000248947 */ /* 0x000fea0003800000 */
.L_x_96:
[----:B------:R-:W-:-:S05]  /*7d50*/  VIADD R0, R0, 0x1 ;  /* 0x0000000100007836 */ /* 0x000fca0000000000 */
[----:B------:R-:W-:-:S13]  /*7d60*/  ISETP.NE.AND P0, PT, R0, UR61, PT ;  /* 0x0000003d00007c0c */ /* 0x000fda000bf05270 */
[----:B------:R-:W-:Y:S05]  /*7d70*/  @!P0 BRA `(.L_x_90) ;  /* 0x0000000000388947 */ /* 0x000fea0003800000 */
[----:B------:R-:W0:Y:S02]  /*7d80*/  LDCU UR4, c[0x0][0x3b0] ;  /* 0x00007600ff0477ac */ /* 0x000e240008000800 */
[----:B0-----:R-:W-:-:S04]  /*7d90*/  IMAD R7, R0, UR4, R0 ;  /* 0x0000000400077c24 */ /* 0x001fc8000f8e0200 */
[----:B------:R-:W-:-:S06]  /*7da0*/  IMAD.WIDE R6, R7, 0x8, R4 ;  /* 0x0000000807067825 */ /* 0x000fcc00078e0204 */
[----:B------:R-:W2:Y:S02]  /*7db0*/  LD.E.64 R6, desc[UR36][R6.64] ;  /* 0x0000002406067980 */ /* 0x000ea4000c101b00 */
[----:B--2---:R-:W-:-:S14]  /*7dc0*/  DSETP.NEU.AND P0, PT, R6, 1, PT ;  /* 0x3ff000000600742a */ /* 0x004fdc0003f0d000 */
[----:B------:R-:W-:Y:S05]  /*7dd0*/  @P0 BRA `(.L_x_96) ;  /* 0xfffffffc00dc0947 */ /* 0x000fea000383ffff */
.L_x_95:
[----:B------:R-:W0:Y:S02]  /*7de0*/  LDCU UR4, c[0x0][0x3b4] ;  /* 0x00007680ff0477ac */ /* 0x000e240008000800 */
[----:B0-----:R-:W-:-:S05]  /*7df0*/  MOV R23, UR4 ;  /* 0x0000000400177c02 */ /* 0x001fca0008000f00 */
[----:B------:R-:W-:-:S04]  /*7e00*/  IMAD R23, R0, R23, UR60 ;  /* 0x0000003c00177e24 */ /* 0x000fc8000f8e0217 */
[----:B------:R-:W-:-:S06]  /*7e10*/  IMAD.WIDE R22, R23, 0x8, R4 ;  /* 0x0000000817167825 */ /* 0x000fcc00078e0204 */
[----:B------:R-:W5:Y:S01]  /*7e20*/  LD.E.64 R22, desc[UR36][R22.64] ;  /* 0x0000002416167980 */ /* 0x000f62000c101b00 */
[----:B------:R-:W-:Y:S01]  /*7e30*/  IMAD.MOV.U32 R28, RZ, RZ, R0 ;  /* 0x000000ffff1c7224 */ /* 0x000fe200078e0000 */
[----:B------:R-:W-:Y:S06]  /*7e40*/  BRA `(.L_x_90) ;  /* 0x0000000000047947 */ /* 0x000fec0003800000 */
.L_x_94:
[----:B------:R0:W-:Y:S02]  /*7e50*/  STS [R3+0x30], RZ ;  /* 0x000030ff03007388 */ /* 0x0001e40000000800 */
.L_x_90:
[----:B------:R-:W-:Y:S05]  /*7e60*/  WARPSYNC.ALL ;  /* 0x0000000000007948 */ /* 0x000fea0003800000 */
[----:B------:R-:W1:Y:S08]  /*7e70*/  S2UR UR5, SR_CgaCtaId ;  /* 0x00000000000579c3 */ /* 0x000e700000008800 */
[----:B------:R-:W-:Y:S06]  /*7e80*/  BAR.SYNC.DEFER_BLOCKING 0x0 ;  /* 0x0000000000007b1d */ /* 0x000fec0000010000 */
[----:B------:R-:W-:-:S02]  /*7e90*/  UMOV UR4, 0x400 ;  /* 0x0000040000047882 */ /* 0x000fc40000000000 */
[----:B-1----:R-:W-:-:S09]  /*7ea0*/  ULEA UR4, UR5, UR4, 0x18 ;  /* 0x0000000405047291 */ /* 0x002fd2000f8ec0ff */
[----:B------:R-:W1:Y:S02]  /*7eb0*/  LDS R0, [UR4+0x30] ;  /* 0x00003004ff007984 */ /* 0x000e640008000800 */
[----:B-1----:R-:W-:-:S13]  /*7ec0*/  ISETP.NE.AND P0, PT, R0, RZ, PT ;  /* 0x000000ff0000720c */ /* 0x002fda0003f05270 */
[----:B------:R-:W-:Y:S05]  /*7ed0*/  @!P0 BRA `(.L_x_97) ;  /* 0x0000001400308947 */ /* 0x000fea0003800000 */
[----:B------:R-:W-:Y:S01]  /*7ee0*/  MOV R0, 0x8 ;  /* 0x0000000800007802 */ /* 0x000fe20000000f00 */
[----:B------:R-:W-:Y:S01]  /*7ef0*/  IMAD.U32 R4, RZ, RZ, UR46 ;  /* 0x0000002eff047e24 */ /* 0x000fe2000f8e00ff */
[----:B------:R-:W-:Y:S01]  /*7f00*/  ISETP.GE.AND P0, PT, R33, UR47, PT ;  /* 0x0000002f21007c0c */ /* 0x000fe2000bf06270 */
[----:B------:R-:W-:Y:S01]  /*7f10*/  IMAD.U32 R5, RZ, RZ, UR51 ;  /* 0x00000033ff057e24 */ /* 0x000fe2000f8e00ff */
[----:B------:R1:W2:Y:S02]  /*7f20*/  LDC.64 R6, c[0x4][R0] ;  /* 0x0100000000067b82 */ /* 0x0002a40000000a00 */
[----:B-1----:R-:W-:-:S09]  /*7f30*/  P2R R0, PR, RZ, 0x1 ;  /* 0x00000001ff007803 */ /* 0x002fd20000000000 */
[----:B------:R-:W-:-:S07]  /*7f40*/  LEPC R20, `(.L_x_98) ;  /* 0x000000001014794e */ /* 0x000fce0000000000 */
[----:B0-2--5:R-:W-:Y:S05]  /*7f50*/  CALL.ABS.NOINC R6 ;  /* 0x0000000006007343 */ /* 0x025fea0003c00000 */
.L_x_98:
[----:B------:R-:W-:Y:S01]  /*7f60*/  MOV R6, 0x8 ;  /* 0x0000000800067802 */ /* 0x000fe20000000f00 */
[----:B------:R-:W-:Y:S01]  /*7f70*/  IMAD.MOV.U32 R17, RZ, RZ, R5 ;  /* 0x000000ffff117224 */ /* 0x000fe200078e0005 */
[----:B------:R-:W-:Y:S01]  /*7f80*/  MOV R16, R4 ;  /* 0x0000000400107202 */ /* 0x000fe20000000f00 */
[----:B------:R-:W-:Y:S02]  /*7f90*/  IMAD.U32 R4, RZ, RZ, UR46 ;  /* 0x0000002eff047e24 */ /* 0x000fe4000f8e00ff */
[----:B------:R-:W-:Y:S01]  /*7fa0*/  IMAD.U32 R5, RZ, RZ, UR51 ;  /* 0x00000033ff057e24 */ /* 0x000fe2000f8e00ff */
[----:B------:R-:W0:Y:S06]  /*7fb0*/  LDC.64 R6, c[0x4][R6] ;  /* 0x0100000006067b82 */ /* 0x000e2c0000000a00 */
[----:B------:R-:W-:-:S07]  /*7fc0*/  LEPC R20, `(.L_x_99) ;  /* 0x000000001014794e */ /* 0x000fce0000000000 */
[----:B0-----:R-:W-:Y:S05]  /*7fd0*/  CALL.ABS.NOINC R6 ;  /* 0x0000000006007343 */ /* 0x001fea0003c00000 */
.L_x_99:
[----:B------:R-:W-:Y:S01]  /*7fe0*/  ISETP.GE.AND P6, PT, R33, UR47, PT ;  /* 0x0000002f21007c0c */ /* 0x000fe2000bfc6270 */
[----:B------:R-:W-:-:S12]  /*7ff0*/  BSSY.RECONVERGENT B0, `(.L_x_100) ;  /* 0x000000a000007945 */ /* 0x000fd80003800200 */
[----:B------:R-:W-:Y:S05]  /*8000*/  @P6 BRA `(.L_x_101) ;  /* 0x0000000000206947 */ /* 0x000fea0003800000 */
[----:B------:R-:W-:-:S07]  /*8010*/  MOV R3, R33 ;  /* 0x0000002100037202 */ /* 0x000fce0000000f00 */
.L_x_102:
[----:B------:R-:W-:-:S04]  /*8020*/  IMAD.WIDE R6, R3, 0x8, R16 ;  /* 0x0000000803067825 */ /* 0x000fc800078e0210 */
[C---:B------:R-:W-:Y:S01]  /*8030*/  IMAD.WIDE R8, R3.reuse, 0x8, R4 ;  /* 0x0000000803087825 */ /* 0x040fe200078e0204 */
[----:B------:R0:W-:Y:S03]  /*8040*/  ST.E.64 desc[UR36][R6.64], RZ ;  /* 0x000000ff06007985 */ /* 0x0001e6000c101b24 */
[----:B------:R-:W-:Y:S01]  /*8050*/  VIADD R3, R3, UR63 ;  /* 0x0000003f03037c36 */ /* 0x000fe20008000000 */
[----:B------:R0:W-:Y:S04]  /*8060*/  ST.E.64 desc[UR36][R8.64], RZ ;  /* 0x000000ff08007985 */ /* 0x0001e8000c101b24 */
[----:B------:R-:W-:-:S13]  /*8070*/  ISETP.GE.AND P0, PT, R3, UR47, PT ;  /* 0x0000002f03007c0c */ /* 0x000fda000bf06270 */
[----:B0-----:R-:W-:Y:S05]  /*8080*/  @!P0 BRA `(.L_x_102) ;  /* 0xfffffffc00e48947 */ /* 0x001fea000383ffff */
.L_x_101:
[----:B------:R-:W-:Y:S05]  /*8090*/  BSYNC.RECONVERGENT B0 ;  /* 0x0000000000007941 */ /* 0x000fea0003800200 */
.L_x_100:
[----:B------:R-:W-:Y:S01]  /*80a0*/  ISETP.NE.AND P0, PT, R2, RZ, PT ;  /* 0x000000ff0200720c */ /* 0x000fe20003f05270 */
[----:B------:R-:W-:-:S12]  /*80b0*/  BSSY.RECONVERGENT B0, `(.L_x_103) ;  /* 0x00000bc000007945 */ /* 0x000fd80003800200 */
[----:B------:R-:W-:Y:S05]  /*80c0*/  @P0 BRA `(.L_x_104) ;  /* 0x0000000800e80947 */ /* 0x000fea0003800000 */
[----:B------:R-:W0:Y:S01]  /*80d0*/  LDC R0, c[0x0][0x3b0] ;  /* 0x0000ec00ff007b82 */ /* 0x000e220000000800 */
[----:B------:R-:W-:Y:S02]  /*80e0*/  ULOP3.LUT UR4, UR57, 0x7, URZ, 0xc0, !UPT ;  /* 0x0000000739047892 */ /* 0x000fe4000f8ec0ff */
[----:B------:R-:W-:Y:S02]  /*80f0*/  ULOP3.LUT UR5, UR56, 0x3, URZ, 0xc0, !UPT ;  /* 0x0000000338057892 */ /* 0x000fe4000f8ec0ff */
[----:B------:R-:W-:-:S04]  /*8100*/  UIADD3 UR4, UPT, UPT, UR4, -0x1, URZ ;  /* 0xffffffff04047890 */ /* 0x000fc8000fffe0ff */
[----:B------:R-:W-:Y:S02]  /*8110*/  IMAD.U32 R7, RZ, RZ, UR5 ;  /* 0x00000005ff077e24 */ /* 0x000fe4000f8e00ff */
[----:B------:R-:W-:-:S03]  /*8120*/  IMAD.U32 R6, RZ, RZ, UR4 ;  /* 0x00000004ff067e24 */ /* 0x000fc6000f8e00ff */
[----:B------:R-:W-:Y:S02]  /*8130*/  ISETP.NE.AND P0, PT, R7, 0x1, PT ;  /* 0x000000010700780c */ /* 0x000fe40003f05270 */
[----:B------:R-:W-:Y:S02]  /*8140*/  ISETP.GE.U32.AND P1, PT, R6, 0x3, PT ;  /* 0x000000030600780c */ /* 0x000fe40003f26070 */
[----:B0-----:R-:W-:Y:S01]  /*8150*/  IADD3 R3, PT, PT, R0, -0x2, RZ ;  /* 0xfffffffe00037810 */ /* 0x001fe20007ffe0ff */
[----:B------:R-:W-:-:S03]  /*8160*/  IMAD.MOV.U32 R0, RZ, RZ, R33 ;  /* 0x000000ffff007224 */ /* 0x000fc600078e0021 */
[----:B------:R-:W-:-:S13]  /*8170*/  ISETP.GE.U32.AND P2, PT, R3, 0x7, PT ;  /* 0x000000070300780c */ /* 0x000fda0003f46070 */
.L_x_111:
[----:B------:R-:W-:Y:S01]  /*8180*/  IMAD.MOV.U32 R3, RZ, RZ, RZ ;  /* 0x000000ffff037224 */ /* 0x000fe200078e00ff */
[----:B0123--:R-:W-:Y:S06]  /*8190*/  @!P2 BRA `(.L_x_105) ;  /* 0x00000004003ca947 */ /* 0x00ffec0003800000 */
[----:B------:R-:W0:Y:S01]  /*81a0*/  S2R R6, SR_CgaCtaId ;  /* 0x0000000000067919 */ /* 0x000e220000008800 */
[----:B------:R-:W-:Y:S01]  /*81b0*/  MOV R3, 0x400 ;  /* 0x0000040000037802 */ /* 0x000fe20000000f00 */
[----:B------:R-:W-:Y:S01]  /*81c0*/  BSSY.RECONVERGENT B1, `(.L_x_106) ;  /* 0x000004b000017945 */ /* 0x000fe20003800200 */
[----:B------:R-:W-:Y:S02]  /*81d0*/  IMAD.MOV.U32 R11, RZ, RZ, RZ ;  /* 0x000000ffff0b7224 */ /* 0x000fe400078e00ff */
[----:B0-----:R-:W-:-:S07]  /*81e0*/  LEA R3, R6, R3, 0x18 ;  /* 0x0000000306037211 */ /* 0x001fce00078ec0ff */
.L_x_107:
[----:B0-----:R-:W0:Y:S01]  /*81f0*/  LDS.64 R6, [R3+0x40] ;  /* 0x0000400003067984 */ /* 0x001e220000000a00 */
[----:B------:R-:W1:Y:S02]  /*8200*/  LDCU UR4, c[0x0][0x3b0] ;  /* 0x00007600ff0477ac */ /* 0x000e640008000800 */
[----:B-1----:R-:W-:-:S04]  /*8210*/  IMAD R13, R0, UR4, R11 ;  /* 0x00000004000d7c24 */ /* 0x002fc8000f8e020b */
[----:B0-----:R-:W-:-:S06]  /*8220*/  IMAD.WIDE R14, R13, 0x8, R6 ;  /* 0x000000080d0e7825 */ /* 0x001fcc00078e0206 */
[----:B------:R-:W2:Y:S01]  /*8230*/  LD.E.64 R14, desc[UR36][R14.64] ;  /* 0x000000240e0e7980 */ /* 0x000ea2000c101b00 */
[----:B------:R-:W-:-:S05]  /*8240*/  IADD3 R21, PT, PT, R13, R0, RZ ;  /* 0x000000000d157210 */ /* 0x000fca0007ffe0ff */
[----:B------:R-:W-:-:S05]  /*8250*/  IMAD.WIDE R6, R21, 0x8, R16 ;  /* 0x0000000815067825 */ /* 0x000fca00078e0210 */
[----:B--2---:R-:W-:Y:S04]  /*8260*/  ST.E.64 desc[UR36][R6.64], R14 ;  /* 0x0000000e06007985 */ /* 0x004fe8000c101b24 */
[----:B------:R-:W0:Y:S02]  /*8270*/  LDS.64 R8, [R3+0x40] ;  /* 0x0000400003087984 */ /* 0x000e240000000a00 */
[----:B0-----:R-:W-:-:S06]  /*8280*/  IMAD.WIDE R18, R13, 0x8, R8 ;  /* 0x000000080d127825 */ /* 0x001fcc00078e0208 */
[----:B------:R-:W2:Y:S01]  /*8290*/  LD.E.64 R18, desc[UR36][R18.64] ;  /* 0x0000002412127980 */ /* 0x000ea2000c101b00 */
[----:B------:R-:W-:-:S05]  /*82a0*/  IMAD.WIDE R8, R21, 0x8, R4 ;  /* 0x0000000815087825 */ /* 0x000fca00078e0204 */
[----:B--2---:R-:W-:Y:S04]  /*82b0*/  ST.E.64 desc[UR36][R8.64], R18 ;  /* 0x0000001208007985 */ /* 0x004fe8000c101b24 */
[----:B------:R-:W0:Y:S02]  /*82c0*/  LDS.64 R20, [R3+0x40] ;  /* 0x0000400003147984 */ /* 0x000e240000000a00 */
[----:B0-----:R-:W-:-:S06]  /*82d0*/  IMAD.WIDE R20, R13, 0x8, R20 ;  /* 0x000000080d147825 */ /* 0x001fcc00078e0214 */
[----:B------:R-:W2:Y:S04]  /*82e0*/  LD.E.64 R20, desc[UR36][R20.64+0x8] ;  /* 0x0000082414147980 */ /* 0x000ea8000c101b00 */
        /* <DEDUP_REMOVED lines=51> */
[----:B------:R-:W2:Y:S01]  /*8620*/  LD.E.64 R24, desc[UR36][R24.64+0x38] ;  /* 0x0000382418187980 */ /* 0x000ea2000c101b00 */
[----:B------:R-:W-:-:S05]  /*8630*/  VIADD R11, R11, 0x8 ;  /* 0x000000080b0b7836 */ /* 0x000fca0000000000 */
[----:B------:R-:W-:Y:S01]  /*8640*/  ISETP.NE.AND P3, PT, R11, UR53, PT ;  /* 0x000000350b007c0c */ /* 0x000fe2000bf65270 */
[----:B--2---:R0:W-:-:S12]  /*8650*/  ST.E.64 desc[UR36][R8.64+0x38], R24 ;  /* 0x0000381808007985 */ /* 0x0041d8000c101b24 */
[----:B------:R-:W-:Y:S05]  /*8660*/  @P3 BRA `(.L_x_107) ;  /* 0xfffffff800e03947 */ /* 0x000fea000383ffff */
[----:B------:R-:W-:Y:S05]  /*8670*/  BSYNC.RECONVERGENT B1 ;  /* 0x0000000000017941 */ /* 0x000fea0003800200 */
.L_x_106:
[----:B------:R-:W-:-:S07]  /*8680*/  IMAD.U32 R3, RZ, RZ, UR53 ;  /* 0x00000035ff037e24 */ /* 0x000fce000f8e00ff */
.L_x_105:
[----:B------:R-:W-:-:S09]  /*8690*/  ULOP3.LUT UP0, URZ, UR60, 0x7, URZ, 0xc0, !UPT ;  /* 0x000000073cff7892 */ /* 0x000fd2000f80c0ff */
[----:B------:R-:W-:Y:S05]  /*86a0*/  BRA.U !UP0, `(.L_x_108) ;  /* 0x0000000508607547 */ /* 0x000fea000b800000 */
[----:B------:R-:W-:Y:S01]  /*86b0*/  ULOP3.LUT UP0, URZ, UR57, 0x3, URZ, 0xc0, !UPT ;  /* 0x0000000339ff7892 */ /* 0x000fe2000f80c0ff */
[----:B------:R-:W-:Y:S10]  /*86c0*/  @!P1 BRA `(.L_x_109) ;  /* 0x0000000000a49947 */ /* 0x000ff40003800000 */
[----:B------:R-:W1:Y:S01]  /*86d0*/  S2UR UR5, SR_CgaCtaId ;  /* 0x00000000000579c3 */ /* 0x000e620000008800 */
[----:B------:R-:W-:Y:S02]  /*86e0*/  UMOV UR4, 0x400 ;  /* 0x0000040000047882 */ /* 0x000fe40000000000 */
[----:B-1----:R-:W-:Y:S01]  /*86f0*/  ULEA UR4, UR5, UR4, 0x18 ;  /* 0x0000000405047291 */ /* 0x002fe2000f8ec0ff */
[----:B------:R-:W1:Y:S08]  /*8700*/  LDCU UR5, c[0x0][0x3b0] ;  /* 0x00007600ff0577ac */ /* 0x000e700008000800 */
[----:B------:R-:W2:Y:S01]  /*8710*/  LDS.64 R6, [UR4+0x40] ;  /* 0x00004004ff067984 */ /* 0x000ea20008000a00 */
[----:B-1----:R-:W-:-:S04]  /*8720*/  IMAD R11, R0, UR5, R3 ;  /* 0x00000005000b7c24 */ /* 0x002fc8000f8e0203 */
[----:B--2---:R-:W-:-:S06]  /*8730*/  IMAD.WIDE R12, R11, 0x8, R6 ;  /* 0x000000080b0c7825 */ /* 0x004fcc00078e0206 */
[----:B------:R-:W2:Y:S01]  /*8740*/  LD.E.64 R12, desc[UR36][R12.64] ;  /* 0x000000240c0c7980 */ /* 0x000ea2000c101b00 */
[----:B------:R-:W-:-:S04]  /*8750*/  IMAD.IADD R19, R11, 0x1, R0 ;  /* 0x000000010b137824 */ /* 0x000fc800078e0200 */
[----:B------:R-:W-:-:S05]  /*8760*/  IMAD.WIDE R6, R19, 0x8, R16 ;  /* 0x0000000813067825 */ /* 0x000fca00078e0210 */
[----:B--2---:R-:W-:Y:S04]  /*8770*/  ST.E.64 desc[UR36][R6.64], R12 ;  /* 0x0000000c06007985 */ /* 0x004fe8000c101b24 */
[----:B0-----:R-:W0:Y:S02]  /*8780*/  LDS.64 R8, [UR4+0x40] ;  /* 0x00004004ff087984 */ /* 0x001e240008000a00 */
[----:B0-----:R-:W-:-:S06]  /*8790*/  IMAD.WIDE R14, R11, 0x8, R8 ;  /* 0x000000080b0e7825 */ /* 0x001fcc00078e0208 */
[----:B------:R-:W2:Y:S01]  /*87a0*/  LD.E.64 R14, desc[UR36][R14.64] ;  /* 0x000000240e0e7980 */ /* 0x000ea2000c101b00 */
[----:B------:R-:W-:-:S05]  /*87b0*/  IMAD.WIDE R8, R19, 0x8, R4 ;  /* 0x0000000813087825 */ /* 0x000fca00078e0204 */
[----:B--2---:R-:W-:Y:S04]  /*87c0*/  ST.E.64 desc[UR36][R8.64], R14 ;  /* 0x0000000e08007985 */ /* 0x004fe8000c101b24 */
[----:B------:R-:W0:Y:S02]  /*87d0*/  LDS.64 R18, [UR4+0x40] ;  /* 0x00004004ff127984 */ /* 0x000e240008000a00 */
[----:B0-----:R-:W-:-:S06]  /*87e0*/  IMAD.WIDE R18, R11, 0x8, R18 ;  /* 0x000000080b127825 */ /* 0x001fcc00078e0212 */
[----:B------:R-:W2:Y:S04]  /*87f0*/  LD.E.64 R18, desc[UR36][R18.64+0x8] ;  /* 0x0000082412127980 */ /* 0x000ea8000c101b00 */
        /* <DEDUP_REMOVED lines=19> */
[----:B------:R-:W2:Y:S01]  /*8930*/  LD.E.64 R20, desc[UR36][R20.64+0x18] ;  /* 0x0000182414147980 */ /* 0x000ea2000c101b00 */
[----:B------:R-:W-:-:S03]  /*8940*/  IADD3 R3, PT, PT, R3, 0x4, RZ ;  /* 0x0000000403037810 */ /* 0x000fc60007ffe0ff */
[----:B--2---:R1:W-:Y:S04]  /*8950*/  ST.E.64 desc[UR36][R8.64+0x18], R20 ;  /* 0x0000181408007985 */ /* 0x0043e8000c101b24 */
.L_x_109:
[----:B------:R-:W-:Y:S05]  /*8960*/  BRA.U !UP0, `(.L_x_108) ;  /* 0x0000000108b07547 */ /* 0x000fea000b800000 */
[----:B------:R-:W-:Y:S01]  /*8970*/  ULOP3.LUT UP0, URZ, UR56, 0x1, URZ, 0xc0, !UPT ;  /* 0x0000000138ff7892 */ /* 0x000fe2000f80c0ff */
[----:B------:R-:W-:Y:S10]  /*8980*/  @!P0 BRA `(.L_x_110) ;  /* 0x0000000000648947 */ /* 0x000ff40003800000 */
[----:B------:R-:W2:Y:S01]  /*8990*/  S2UR UR5, SR_CgaCtaId ;  /* 0x00000000000579c3 */ /* 0x000ea20000008800 */
[----:B------:R-:W-:Y:S02]  /*89a0*/  UMOV UR4, 0x400 ;  /* 0x0000040000047882 */ /* 0x000fe40000000000 */
[----:B--2---:R-:W-:Y:S01]  /*89b0*/  ULEA UR4, UR5, UR4, 0x18 ;  /* 0x0000000405047291 */ /* 0x004fe2000f8ec0ff */
[----:B------:R-:W1:Y:S08]  /*89c0*/  LDCU UR5, c[0x0][0x3b0] ;  /* 0x00007600ff0577ac */ /* 0x000e700008000800 */
[----:B------:R-:W0:Y:S01]  /*89d0*/  LDS.64 R6, [UR4+0x40] ;  /* 0x00004004ff067984 */ /* 0x000e220008000a00 */
[----:B-1----:R-:W-:-:S04]  /*89e0*/  IMAD R21, R0, UR5, R3 ;  /* 0x0000000500157c24 */ /* 0x002fc8000f8e0203 */
[----:B0-----:R-:W-:-:S06]  /*89f0*/  IMAD.WIDE R8, R21, 0x8, R6 ;  /* 0x0000000815087825 */ /* 0x001fcc00078e0206 */
[----:B------:R-:W2:Y:S01]  /*8a00*/  LD.E.64 R8, desc[UR36][R8.64] ;  /* 0x0000002408087980 */ /* 0x000ea2000c101b00 */
[----:B------:R-:W-:-:S04]  /*8a10*/  IMAD.IADD R19, R21, 0x1, R0 ;  /* 0x0000000115137824 */ /* 0x000fc800078e0200 */
[----:B------:R-:W-:-:S05]  /*8a20*/  IMAD.WIDE R6, R19, 0x8, R16 ;  /* 0x0000000813067825 */ /* 0x000fca00078e0210 */
[----:B--2---:R-:W-:Y:S04]  /*8a30*/  ST.E.64 desc[UR36][R6.64], R8 ;  /* 0x0000000806007985 */ /* 0x004fe8000c101b24 */
[----:B------:R-:W0:Y:S02]  /*8a40*/  LDS.64 R10, [UR4+0x40] ;  /* 0x00004004ff0a7984 */ /* 0x000e240008000a00 */
        /* <DEDUP_REMOVED lines=11> */
[----:B------:R-:W-:-:S03]  /*8b00*/  VIADD R3, R3, 0x2 ;  /* 0x0000000203037836 */ /* 0x000fc60000000000 */
[----:B--2---:R2:W-:Y:S04]  /*8b10*/  ST.E.64 desc[UR36][R18.64+0x8], R14 ;  /* 0x0000080e12007985 */ /* 0x0045e8000c101b24 */
.L_x_110:
[----:B------:R-:W-:Y:S05]  /*8b20*/  BRA.U !UP0, `(.L_x_108) ;  /* 0x0000000108407547 */ /* 0x000fea000b800000 */
[----:B------:R-:W3:Y:S01]  /*8b30*/  S2UR UR5, SR_CgaCtaId ;  /* 0x00000000000579c3 */ /* 0x000ee20000008800 */
[----:B------:R-:W-:Y:S02]  /*8b40*/  UMOV UR4, 0x400 ;  /* 0x0000040000047882 */ /* 0x000fe40000000000 */
[----:B---3--:R-:W-:Y:S01]  /*8b50*/  ULEA UR4, UR5, UR4, 0x18 ;  /* 0x0000000405047291 */ /* 0x008fe2000f8ec0ff */
[----:B------:R-:W3:Y:S08]  /*8b60*/  LDCU UR5, c[0x0][0x3b0] ;  /* 0x00007600ff0577ac */ /* 0x000ef00008000800 */
[----:B------:R-:W4:Y:S01]  /*8b70*/  LDS.64 R6, [UR4+0x40] ;  /* 0x00004004ff067984 */ /* 0x000f220008000a00 */
[----:B---3--:R-:W-:-:S04]  /*8b80*/  IMAD R3, R0, UR5, R3 ;  /* 0x0000000500037c24 */ /* 0x008fc8000f8e0203 */
[----:B----4-:R-:W-:-:S06]  /*8b90*/  IMAD.WIDE R6, R3, 0x8, R6 ;  /* 0x0000000803067825 */ /* 0x010fcc00078e0206 */
[----:B------:R-:W3:Y:S01]  /*8ba0*/  LD.E.64 R6, desc[UR36][R6.64] ;  /* 0x0000002406067980 */ /* 0x000ee2000c101b00 */
[----:B------:R-:W-:-:S04]  /*8bb0*/  IMAD.IADD R13, R3, 0x1, R0 ;  /* 0x00000001030d7824 */ /* 0x000fc800078e0200 */
[----:B01----:R-:W-:-:S05]  /*8bc0*/  IMAD.WIDE R8, R13, 0x8, R16 ;  /* 0x000000080d087825 */ /* 0x003fca00078e0210 */
[----:B---3--:R-:W-:Y:S04]  /*8bd0*/  ST.E.64 desc[UR36][R8.64], R6 ;  /* 0x0000000608007985 */ /* 0x008fe8000c101b24 */
[----:B------:R-:W0:Y:S02]  /*8be0*/  LDS.64 R10, [UR4+0x40] ;  /* 0x00004004ff0a7984 */ /* 0x000e240008000a00 */
[----:B0-----:R-:W-:-:S06]  /*8bf0*/  IMAD.WIDE R10, R3, 0x8, R10 ;  /* 0x00000008030a7825 */ /* 0x001fcc00078e020a */
[----:B------:R-:W3:Y:S01]  /*8c00*/  LD.E.64 R10, desc[UR36][R10.64] ;  /* 0x000000240a0a7980 */ /* 0x000ee2000c101b00 */
[----:B------:R-:W-:-:S05]  /*8c10*/  IMAD.WIDE R12, R13, 0x8, R4 ;  /* 0x000000080d0c7825 */ /* 0x000fca00078e0204 */
[----:B---3--:R3:W-:Y:S02]  /*8c20*/  ST.E.64 desc[UR36][R12.64], R10 ;  /* 0x0000000a0c007985 */ /* 0x0087e4000c101b24 */
.L_x_108:
[----:B------:R-:W4:Y:S01]  /*8c30*/  LDCU UR4, c[0x0][0x3b4] ;  /* 0x00007680ff0477ac */ /* 0x000f220008000800 */
[----:B------:R-:W-:-:S04]  /*8c40*/  IADD3 R0, PT, PT, R0, UR63, RZ ;  /* 0x0000003f00007c10 */ /* 0x000fc8000fffe0ff */
[----:B----4-:R-:W-:-:S13]  /*8c50*/  ISETP.GE.AND P3, PT, R0, UR4, PT ;  /* 0x0000000400007c0c */ /* 0x010fda000bf66270 */
[----:B------:R-:W-:Y:S05]  /*8c60*/  @!P3 BRA `(.L_x_111) ;  /* 0xfffffff40044b947 */ /* 0x000fea000383ffff */
.L_x_104:
[----:B------:R-:W-:Y:S05]  /*8c70*/  BSYNC.RECONVERGENT B0 ;  /* 0x0000000000007941 */ /* 0x000fea0003800200 */
.L_x_103:
[----:B-1----:R-:W1:Y:S01]  /*8c80*/  LDC R20, c[0x0][0x3b4] ;  /* 0x0000ed00ff147b82 */ /* 0x002e620000000800 */
[----:B------:R-:W4:Y:S01]  /*8c90*/  S2R R3, SR_LANEID ;  /* 0x0000000000037919 */ /* 0x000f220000000000 */
[----:B------:R-:W-:Y:S06]  /*8ca0*/  BSSY.RECONVERGENT B0, `(.L_x_112) ;  /* 0x000001c000007945 */ /* 0x000fec0003800200 */
[----:B------:R-:W0:Y:S08]  /*8cb0*/  LDC R0, c[0x0][0x3b0] ;  /* 0x0000ec00ff007b82 */ /* 0x000e300000000800 */
[----:B------:R-:W0:Y:S01]  /*8cc0*/  LDC.64 R6, c[0x0][0x398] ;  /* 0x0000e600ff067b82 */ /* 0x000e220000000a00 */
[----:B-1----:R-:W-:-:S04]  /*8cd0*/  ISETP.GE.AND P0, PT, R33, R20, PT ;  /* 0x000000142100720c */ /* 0x002fc80003f06270 */
[----:B------:R-:W-:-:S09]  /*8ce0*/  P2R R34, PR, RZ, 0x1 ;  /* 0x00000001ff227803 */ /* 0x000fd20000000000 */
[----:B----4-:R-:W-:Y:S05]  /*8cf0*/  @P0 BRA `(.L_x_113) ;  /* 0x0000000000580947 */ /* 0x010fea0003800000 */
[----:B0-----:R-:W0:Y:S01]  /*8d00*/  S2R R9, SR_CgaCtaId ;  /* 0x0000000000097919 */ /* 0x001e220000008800 */
[----:B------:R-:W-:Y:S01]  /*8d10*/  MOV R8, 0x400 ;  /* 0x0000040000087802 */ /* 0x000fe20000000f00 */
[----:B--2---:R-:W-:-:S03]  /*8d20*/  IMAD.MOV.U32 R18, RZ, RZ, R33 ;  /* 0x000000ffff127224 */ /* 0x004fc600078e0021 */
[----:B0-----:R-:W-:-:S07]  /*8d30*/  LEA R21, R9, R8, 0x18 ;  /* 0x0000000809157211 */ /* 0x001fce00078ec0ff */
.L_x_114:
[----:B------:R-:W0:Y:S01]  /*8d40*/  LDS.64 R8, [R21+0x40] ;  /* 0x0000400015087984 */ /* 0x000e220000000a00 */
[----:B-1----:R-:W1:Y:S02]  /*8d50*/  LDCU UR4, c[0x0][0x3b0] ;  /* 0x00007600ff0477ac */ /* 0x002e640008000800 */
[----:B-1----:R-:W-:-:S04]  /*8d60*/  IMAD.U32 R15, RZ, RZ, UR4 ;  /* 0x00000004ff0f7e24 */ /* 0x002fc8000f8e00ff */
[----:B------:R-:W-:-:S04]  /*8d70*/  IMAD R15, R18, R15, UR60 ;  /* 0x0000003c120f7e24 */ /* 0x000fc8000f8e020f */
[----:B0-----:R-:W-:-:S06]  /*8d80*/  IMAD.WIDE R8, R15, 0x8, R8 ;  /* 0x000000080f087825 */ /* 0x001fcc00078e0208 */
[----:B------:R-:W2:Y:S01]  /*8d90*/  LD.E.64 R8, desc[UR36][R8.64] ;  /* 0x0000002408087980 */ /* 0x000ea2000c101b00 */
[----:B---3--:R-:W-:-:S04]  /*8da0*/  IMAD R10, R18, UR4, R18 ;  /* 0x00000004120a7c24 */ /* 0x008fc8000f8e0212 */
[----:B------:R-:W-:-:S04]  /*8db0*/  VIADD R19, R10, UR4 ;  /* 0x000000040a137c36 */ /* 0x000fc80008000000 */
[----:B------:R-:W-:-:S05]  /*8dc0*/  IMAD.WIDE R10, R19, 0x8, R16 ;  /* 0x00000008130a7825 */ /* 0x000fca00078e0210 */
[----:B--2---:R-:W-:Y:S04]  /*8dd0*/  ST.E.64 desc[UR36][R10.64], R8 ;  /* 0x000000080a007985 */ /* 0x004fe8000c101b24 */
[----:B------:R-:W0:Y:S02]  /*8de0*/  LDS.64 R12, [R21+0x40] ;  /* 0x00004000150c7984 */ /* 0x000e240000000a00 */
[----:B0-----:R-:W-:-:S06]  /*8df0*/  IMAD.WIDE R12, R15, 0x8, R12 ;  /* 0x000000080f0c7825 */ /* 0x001fcc00078e020c */
[----:B------:R-:W2:Y:S01]  /*8e00*/  LD.E.64 R12, desc[UR36][R12.64] ;  /* 0x000000240c0c7980 */ /* 0x000ea2000c101b00 */
[----:B------:R-:W-:Y:S01]  /*8e10*/  IMAD.WIDE R14, R19, 0x8, R4 ;  /* 0x00000008130e7825 */ /* 0x000fe200078e0204 */
[----:B------:R-:W-:-:S04]  /*8e20*/  IADD3 R18, PT, PT, R18, UR63, RZ ;  /* 0x0000003f12127c10 */ /* 0x000fc8000fffe0ff */
[----:B------:R-:W-:Y:S01]  /*8e30*/  ISETP.GE.AND P0, PT, R18, R20, PT ;  /* 0x000000141200720c */ /* 0x000fe20003f06270 */
[----:B--2---:R1:W-:-:S12]  /*8e40*/  ST.E.64 desc[UR36][R14.64], R12 ;  /* 0x0000000c0e007985 */ /* 0x0043d8000c101b24 */
[----:B------:R-:W-:Y:S05]  /*8e50*/  @!P0 BRA `(.L_x_114) ;  /* 0xfffffffc00b88947 */ /* 0x000fea000383ffff */
.L_x_113:
[----:B------:R-:W-:Y:S05]  /*8e60*/  BSYNC.RECONVERGENT B0 ;  /* 0x0000000000007941 */ /* 0x000fea0003800200 */
.L_x_112:
[C---:B------:R-:W-:Y:S01]  /*8e70*/  ISETP.NE.AND P1, PT, R33.reuse, RZ, PT ;  /* 0x000000ff2100720c */ /* 0x040fe20003f25270 */
[----:B------:R-:W-:Y:S01]  /*8e80*/  BSSY.RECONVERGENT B0, `(.L_x_115) ;  /* 0x000001a000007945 */ /* 0x000fe20003800200 */
[----:B0-----:R-:W-:-:S11]  /*8e90*/  ISETP.GT.AND P0, PT, R33, R0, PT ;  /* 0x000000002100720c */ /* 0x001fd60003f04270 */
[----:B------:R-:W-:Y:S05]  /*8ea0*/  @P1 BRA `(.L_x_116) ;  /* 0x00000000005c1947 */ /* 0x000fea0003800000 */
[----:B------:R-:W0:Y:S01]  /*8eb0*/  LDCU UR4, c[0x0][0x3b4] ;  /* 0x00007680ff0477ac */ /* 0x000e220008000800 */
[----:B------:R-:W4:Y:S01]  /*8ec0*/  FRND.F64.CEIL R20, R22 ;  /* 0x0000001600147313 */ /* 0x000f220000309800 */
[----:B---3--:R-:W-:Y:S02]  /*8ed0*/  HFMA2 R11, -RZ, RZ, 1.984375, 0 ;  /* 0x3ff00000ff0b7431 */ /* 0x008fe400000001ff */
[----:B------:R-:W-:Y:S02]  /*8ee0*/  IMAD.MOV.U32 R10, RZ, RZ, 0x0 ;  /* 0x00000000ff0a7424 */ /* 0x000fe400078e00ff */
[----:B------:R-:W-:Y:S02]  /*8ef0*/  IMAD.MOV.U32 R8, RZ, RZ, 0x0 ;  /* 0x00000000ff087424 */ /* 0x000fe400078e00ff */
[----:B------:R-:W-:Y:S01]  /*8f00*/  IMAD.MOV.U32 R9, RZ, RZ, -0x40100000 ;  /* 0xbff00000ff097424 */ /* 0x000fe200078e00ff */
[----:B-12---:R-:W1:Y:S01]  /*8f10*/  FRND.F64.FLOOR R14, R22 ;  /* 0x00000016000e7313 */ /* 0x006e620000305800 */
[----:B----4-:R-:W-:Y:S01]  /*8f20*/  DADD R20, -RZ, -R20 ;  /* 0x00000000ff147229 */ /* 0x010fe20000000914 */
[----:B0-----:R-:W-:-:S04]  /*8f30*/  UIADD3 UR4, UPT, UPT, UR62, UR4, URZ ;  /* 0x000000043e047290 */ /* 0x001fc8000fffe0ff */
[----:B------:R-:W-:Y:S02]  /*8f40*/  UIADD3 UR5, UPT, UPT, UR60, UR4, URZ ;  /* 0x000000043c057290 */ /* 0x000fe4000fffe0ff */
[----:B------:R-:W-:-:S04]  /*8f50*/  VIADD R25, R28, UR4 ;  /* 0x000000041c197c36 */ /* 0x000fc80008000000 */
[----:B------:R-:W-:Y:S02]  /*8f60*/  IMAD.U32 R13, RZ, RZ, UR5 ;  /* 0x00000005ff0d7e24 */ /* 0x000fe4000f8e00ff */
[----:B------:R-:W-:Y:S02]  /*8f70*/  IMAD.U32 R27, RZ, RZ, UR5 ;  /* 0x00000005ff1b7e24 */ /* 0x000fe4000f8e00ff */
[----:B------:R-:W-:-:S04]  /*8f80*/  IMAD.WIDE R18, R25, 0x8, R16 ;  /* 0x0000000819127825 */ /* 0x000fc800078e0210 */
[----:B------:R-:W-:Y:S01]  /*8f90*/  IMAD.WIDE R12, R13, 0x8, R16 ;  /* 0x000000080d0c7825 */ /* 0x000fe200078e0210 */
[----:B------:R0:W-:Y:S03]  /*8fa0*/  ST.E.64 desc[UR36][R18.64], R10 ;  /* 0x0000000a12007985 */ /* 0x0001e6000c101b24 */
[--C-:B------:R-:W-:Y:S01]  /*8fb0*/  IMAD.WIDE R24, R25, 0x8, R4.reuse ;  /* 0x0000000819187825 */ /* 0x100fe200078e0204 */
[----:B-1----:R0:W-:Y:S03]  /*8fc0*/  ST.E.64 desc[UR36][R12.64+0x8], R14 ;  /* 0x0000080e0c007985 */ /* 0x0021e6000c101b24 */
[----:B------:R-:W-:Y:S01]  /*8fd0*/  IMAD.WIDE R26, R27, 0x8, R4 ;  /* 0x000000081b1a7825 */ /* 0x000fe200078e0204 */
[----:B------:R0:W-:Y:S04]  /*8fe0*/  ST.E.64 desc[UR36][R12.64], R10 ;  /* 0x0000000a0c007985 */ /* 0x0001e8000c101b24 */
[----:B------:R0:W-:Y:S04]  /*8ff0*/  ST.E.64 desc[UR36][R24.64], R10 ;  /* 0x0000000a18007985 */ /* 0x0001e8000c101b24 */
[----:B------:R0:W-:Y:S04]  /*9000*/  ST.E.64 desc[UR36][R26.64], R8 ;  /* 0x000000081a007985 */ /* 0x0001e8000c101b24 */
[----:B------:R0:W-:Y:S02]  /*9010*/  ST.E.64 desc[UR36][R26.64+0x8], R20 ;  /* 0x000008141a007985 */ /* 0x0001e4000c101b24 */
.L_x_116:
[----:B------:R-:W-:Y:S05]  /*9020*/  BSYNC.RECONVERGENT B0 ;  /* 0x0000000000007941 */ /* 0x000fea0003800200 */
.L_x_115:
[----:B------:R-:W-:Y:S04]  /*9030*/  BSSY.RECONVERGENT B0, `(.L_x_117) ;  /* 0x0000015000007945 */ /* 0x000fe80003800200 */
[----:B------:R-:W-:Y:S05]  /*9040*/  @P0 BRA `(.L_x_118) ;  /* 0x00000000004c0947 */ /* 0x000fea0003800000 */
[----:B------:R-:W-:-:S07]  /*9050*/  MOV R35, R33 ;  /* 0x0000002100237202 */ /* 0x000fce0000000f00 */
.L_x_119:
[----:B0---4-:R-:W-:-:S04]  /*9060*/  VIADD R9, R35, UR44 ;  /* 0x0000002c23097c36 */ /* 0x011fc80008000000 */
[----:B-1-3--:R-:W-:-:S03]  /*9070*/  IMAD.WIDE R12, R9, 0x8, R16 ;  /* 0x00000008090c7825 */ /* 0x00afc600078e0210 */
[----:B--2---:R-:W-:Y:S02]  /*9080*/  IADD3 R18, P0, PT, R12, UR52, RZ ;  /* 0x000000340c127c10 */ /* 0x004fe4000ff1e0ff */
[----:B------:R-:W2:Y:S02]  /*9090*/  LD.E.64 R14, desc[UR36][R12.64] ;  /* 0x000000240c0e7980 */ /* 0x000ea4000c101b00 */
[----:B------:R-:W-:-:S05]  /*90a0*/  IADD3.X R19, PT, PT, R13, UR45, RZ, P0, !PT ;  /* 0x0000002d0d137c10 */ /* 0x000fca00087fe4ff */
[----:B------:R-:W3:Y:S01]  /*90b0*/  LD.E.64 R20, desc[UR36][R18.64] ;  /* 0x0000002412147980 */ /* 0x000ee2000c101b00 */
[----:B------:R-:W-:-:S03]  /*90c0*/  IMAD.WIDE R8, R9, 0x8, R4 ;  /* 0x0000000809087825 */ /* 0x000fc600078e0204 */
[----:B------:R-:W-:-:S04]  /*90d0*/  IADD3 R10, P0, PT, R8, UR52, RZ ;  /* 0x00000034080a7c10 */ /* 0x000fc8000ff1e0ff */
[----:B------:R-:W-:Y:S01]  /*90e0*/  IADD3.X R11, PT, PT, R9, UR45, RZ, P0, !PT ;  /* 0x0000002d090b7c10 */ /* 0x000fe200087fe4ff */
[----:B---3--:R4:W-:Y:S04]  /*90f0*/  ST.E.64 desc[UR36][R12.64], R20 ;  /* 0x000000140c007985 */ /* 0x0089e8000c101b24 */
[----:B--2---:R4:W-:Y:S04]  /*9100*/  ST.E.64 desc[UR36][R18.64], R14 ;  /* 0x0000000e12007985 */ /* 0x0049e8000c101b24 */
[----:B------:R-:W2:Y:S04]  /*9110*/  LD.E.64 R26, desc[UR36][R10.64] ;  /* 0x000000240a1a7980 */ /* 0x000ea8000c101b00 */
[----:B------:R-:W3:Y:S01]  /*9120*/  LD.E.64 R24, desc[UR36][R8.64] ;  /* 0x0000002408187980 */ /* 0x000ee2000c101b00 */
[----:B------:R-:W-:-:S05]  /*9130*/  VIADD R35, R35, UR63 ;  /* 0x0000003f23237c36 */ /* 0x000fca0008000000 */
[----:B------:R-:W-:Y:S01]  /*9140*/  ISETP.GT.AND P0, PT, R35, R0, PT ;  /* 0x000000002300720c */ /* 0x000fe20003f04270 */
[----:B--2---:R4:W-:Y:S04]  /*9150*/  ST.E.64 desc[UR36][R8.64], R26 ;  /* 0x0000001a08007985 */ /* 0x0049e8000c101b24 */
[----:B---3--:R4:W-:Y:S08]  /*9160*/  ST.E.64 desc[UR36][R10.64], R24 ;  /* 0x000000180a007985 */ /* 0x0089f0000c101b24 */
[----:B------:R-:W-:Y:S05]  /*9170*/  @!P0 BRA `(.L_x_119) ;  /* 0xfffffffc00b88947 */ /* 0x000fea000383ffff */
.L_x_118:
[----:B------:R-:W-:Y:S05]  /*9180*/  BSYNC.RECONVERGENT B0 ;  /* 0x0000000000007941 */ /* 0x000fea0003800200 */
.L_x_117:
[----:B------:R-:W-:Y:S01]  /*9190*/  VOTEU.ANY UR4, UPT, PT ;  /* 0x0000000000047886 */ /* 0x000fe200038e0100 */
[----:B------:R-:W-:Y:S01]  /*91a0*/  ISETP.GE.AND P1, PT, R33, UR47, PT ;  /* 0x0000002f21007c0c */ /* 0x000fe2000bf26270 */
[----:B------:R-:W5:Y:S01]  /*91b0*/  POPC R0, UR4 ;  /* 0x0000000400007d09 */ /* 0x000f620008000000 */
[----:B------:R-:W-:-:S06]  /*91c0*/  UFLO.U32 UR4, UR4 ;  /* 0x00000004000472bd */ /* 0x000fcc00080e0000 */
[----:B------:R-:W-:Y:S01]  /*91d0*/  ISETP.EQ.U32.AND P0, PT, R3, UR4, PT ;  /* 0x0000000403007c0c */ /* 0x000fe2000bf02070 */
[----:B------:R-:W-:Y:S01]  /*91e0*/  BSSY.RECONVERGENT B0, `(.L_x_97) ;  /* 0x000001b000007945 */ /* 0x000fe20003800200 */
[----:B-----5:R-:W-:-:S11]  /*91f0*/  IMAD.SHL.U32 R3, R0, 0x2, RZ ;  /* 0x0000000200037824 */ /* 0x020fd600078e00ff */
[----:B------:R0:W-:Y:S01]  /*9200*/  @P0 REDG.E.ADD.STRONG.GPU desc[UR36][R6.64], R3 ;  /* 0x000000030600098e */ /* 0x0001e2000c12e124 */
[----:B------:R-:W-:Y:S05]  /*9210*/  @P1 BRA `(.L_x_120) ;  /* 0x00000000005c1947 */ /* 0x000fea0003800000 */
[----:B0---4-:R-:W2:Y:S01]  /*9220*/  S2R R9, SR_CgaCtaId ;  /* 0x0000000000097919 */ /* 0x011ea20000008800 */
[----:B------:R-:W-:Y:S02]  /*9230*/  MOV R0, 0x400 ;  /* 0x0000040000007802 */ /* 0x000fe40000000f00 */
[----:B------:R-:W-:Y:S02]  /*9240*/  MOV R3, R33 ;  /* 0x0000002100037202 */ /* 0x000fe40000000f00 */
[----:B--2---:R-:W-:-:S07]  /*9250*/  LEA R18, R9, R0, 0x18 ;  /* 0x0000000009127211 */ /* 0x004fce00078ec0ff */
.L_x_121:
[----:B------:R-:W2:Y:S01]  /*9260*/  LDG.E R0, desc[UR36][R6.64] ;  /* 0x0000002406007981 */ /* 0x000ea2000c1e1900 */
[----:B------:R-:W-:-:S03]  /*9270*/  IMAD.WIDE R8, R3, 0x8, R16 ;  /* 0x0000000803087825 */ /* 0x000fc600078e0210 */
[----:B0--3--:R-:W0:Y:S04]  /*9280*/  LDS.64 R10, [R18+0x20] ;  /* 0x00002000120a7984 */ /* 0x009e280000000a00 */
[----:B------:R-:W3:Y:S01]  /*9290*/  LD.E.64 R8, desc[UR36][R8.64] ;  /* 0x0000002408087980 */ /* 0x000ee2000c101b00 */
[----:B--2---:R-:W-:-:S04]  /*92a0*/  VIADD R0, R0, 0xfffffffe ;  /* 0xfffffffe00007836 */ /* 0x004fc80000000000 */
[----:B-1----:R-:W-:-:S04]  /*92b0*/  IMAD R13, R0, UR47, R3 ;  /* 0x0000002f000d7c24 */ /* 0x002fc8000f8e0203 */
[----:B0-----:R-:W-:-:S05]  /*92c0*/  IMAD.WIDE R10, R13, 0x8, R10 ;  /* 0x000000080d0a7825 */ /* 0x001fca00078e020a */
[----:B---3--:R-:W-:Y:S04]  /*92d0*/  ST.E.64 desc[UR36][R10.64], R8 ;  /* 0x000000080a007985 */ /* 0x008fe8000c101b24 */
[----:B------:R-:W2:Y:S01]  /*92e0*/  LDG.E R0, desc[UR36][R6.64] ;  /* 0x0000002406007981 */ /* 0x000ea2000c1e1900 */
[----:B------:R-:W-:-:S03]  /*92f0*/  IMAD.WIDE R12, R3, 0x8, R4 ;  /* 0x00000008030c7825 */ /* 0x000fc600078e0204 */
[----:B------:R-:W0:Y:S04]  /*9300*/  LDS.64 R14, [R18+0x20] ;  /* 0x00002000120e7984 */ /* 0x000e280000000a00 */
[----:B------:R-:W3:Y:S01]  /*9310*/  LD.E.64 R12, desc[UR36][R12.64] ;  /* 0x000000240c0c7980 */ /* 0x000ee2000c101b00 */
[----:B--2---:R-:W-:-:S04]  /*9320*/  VIADD R0, R0, 0xffffffff ;  /* 0xffffffff00007836 */ /* 0x004fc80000000000 */
[----:B------:R-:W-:Y:S02]  /*9330*/  IMAD R19, R0, UR47, R3 ;  /* 0x0000002f00137c24 */ /* 0x000fe4000f8e0203 */
[----:B------:R-:W-:Y:S02]  /*9340*/  VIADD R3, R3, UR63 ;  /* 0x0000003f03037c36 */ /* 0x000fe40008000000 */
[----:B0-----:R-:W-:-:S03]  /*9350*/  IMAD.WIDE R14, R19, 0x8, R14 ;  /* 0x00000008130e7825 */ /* 0x001fc600078e020e */
[----:B------:R-:W-:Y:S02]  /*9360*/  ISETP.GE.AND P0, PT, R3, UR47, PT ;  /* 0x0000002f03007c0c */ /* 0x000fe4000bf06270 */
[----:B---3--:R0:W-:Y:S11]  /*9370*/  ST.E.64 desc[UR36][R14.64], R12 ;  /* 0x0000000c0e007985 */ /* 0x0081f6000c101b24 */
[----:B------:R-:W-:Y:S05]  /*9380*/  @!P0 BRA `(.L_x_121) ;  /* 0xfffffffc00b48947 */ /* 0x000fea000383ffff */
.L_x_120:
[----:B------:R-:W-:Y:S05]  /*9390*/  BSYNC.RECONVERGENT B0 ;  /* 0x0000000000007941 */ /* 0x000fea0003800200 */
.L_x_97:
[----:B------:R-:W1:Y:S01]  /*93a0*/  S2UR UR5, SR_CgaCtaId ;  /* 0x00000000000579c3 */ /* 0x000e620000008800 */
[----:B------:R-:W-:Y:S02]  /*93b0*/  UMOV UR4, 0x400 ;  /* 0x0000040000047882 */ /* 0x000fe40000000000 */
[----:B-1----:R-:W-:-:S06]  /*93c0*/  ULEA UR4, UR5, UR4, 0x18 ;  /* 0x0000000405047291 */ /* 0x002fcc000f8ec0ff */
[----:B0-----:R-:W-:-:S05]  /*93d0*/  MOV R3, UR4 ;  /* 0x0000000400037c02 */ /* 0x001fca0008000f00 */
[----:B------:R-:W0:Y:S04]  /*93e0*/  LDS.64 R4, [R3+0x10] ;  /* 0x0000100003047984 */ /* 0x000e280000000a00 */
[----:B------:R-:W1:Y:S04]  /*93f0*/  LDS R0, [R3+0x3c] ;  /* 0x00003c0003007984 */ /* 0x000e680000000800 */
[----:B0-----:R-:W2:Y:S01]  /*9400*/  LD.E R4, desc[UR36][R4.64] ;  /* 0x0000002404047980 */ /* 0x001ea2000c101900 */
[----:B-1----:R-:W-:-:S05]  /*9410*/  IMAD.IADD R31, R0, 0x1, R31 ;  /* 0x00000001001f7824 */ /* 0x002fca00078e021f */
[----:B--2---:R-:W-:-:S13]  /*9420*/  ISETP.GE.AND P0, PT, R31, R4, PT ;  /* 0x000000041f00720c */ /* 0x004fda0003f06270 */
[----:B------:R-:W-:Y:S05]  /*9430*/  @!P0 BRA `(.L_x_122) ;  /* 0xffffff7000448947 */ /* 0x000fea000383ffff */
.L_x_1:
[----:B------:R-:W-:-:S13]  /*9440*/  ISETP.NE.AND P0, PT, R33, RZ, PT ;  /* 0x000000ff2100720c */ /* 0x000fda0003f05270 */
[----:B------:R-:W-:Y:S05]  /*9450*/  @P0 BRA `(.L_x_123) ;  /* 0x0000000000140947 */ /* 0x000fea0003800000 */
[----:B------:R-:W0:Y:S01]  /*9460*/  LDC.64 R4, c[0x0][0x388] ;  /* 0x0000e200ff047b82 */ /* 0x000e220000000a00 */
[----:B------:R-:W-:-:S05]  /*9470*/  IMAD.MOV.U32 R7, RZ, RZ, 0x1 ;  /* 0x00000001ff077424 */ /* 0x000fca00078e00ff */
[----:B0-----:R0:W-:Y:S01]  /*9480*/  REDG.E.ADD.STRONG.GPU desc[UR36][R4.64], R7 ;  /* 0x000000070400798e */ /* 0x0011e2000c12e124 */
[----:B------:R-:W-:-:S05]  /*9490*/  IMAD.MOV.U32 R0, RZ, RZ, 0x1 ;  /* 0x00000001ff007424 */ /* 0x000fca00078e00ff */
[----:B------:R0:W-:Y:S02]  /*94a0*/  STS.U8 [R3+0x34], R0 ;  /* 0x0000340003007388 */ /* 0x0001e40000000000 */
.L_x_123:
[----:B------:R-:W-:Y:S05]  /*94b0*/  WARPSYNC.ALL ;  /* 0x0000000000007948 */ /* 0x000fea0003800000 */
[----:B------:R-:W-:Y:S06]  /*94c0*/  BAR.SYNC.DEFER_BLOCKING 0x0 ;  /* 0x0000000000007b1d */ /* 0x000fec0000010000 */
.L_x_0:
[----:B0-----:R-:W0:Y:S08]  /*94d0*/  LDC.64 R4, c[0x0][0x388] ;  /* 0x0000e200ff047b82 */ /* 0x001e300000000a00 */
[----:B------:R-:W-:Y:S06]  /*94e0*/  BAR.SYNC.DEFER_BLOCKING 0x0 ;  /* 0x0000000000007b1d */ /* 0x000fec0000010000 */
[----:B------:R-:W1:Y:S01]  /*94f0*/  LDCU UR4, c[0x0][0x380] ;  /* 0x00007000ff0477ac */ /* 0x000e620008000800 */
[----:B0-----:R-:W1:Y:S02]  /*9500*/  LDG.E R4, desc[UR36][R4.64] ;  /* 0x0000002404047981 */ /* 0x001e64000c1e1900 */
[----:B-1----:R-:W-:-:S13]  /*9510*/  ISETP.NE.AND P0, PT, R4, UR4, PT ;  /* 0x0000000404007c0c */ /* 0x002fda000bf05270 */
[----:B------:R-:W-:Y:S05]  /*9520*/  @P0 BRA `(.L_x_124) ;  /* 0xffffff6c00d80947 */ /* 0x000fea000383ffff */
[----:B------:R-:W-:Y:S05]  /*9530*/  EXIT ;  /* 0x000000000000794d */ /* 0x000fea0003800000 */
        .weak           $__internal_0_$__cuda_sm20_div_rn_f64_full
        .type           $__internal_0_$__cuda_sm20_div_rn_f64_full,@function
        .size           $__internal_0_$__cuda_sm20_div_rn_f64_full,(.L_x_131 - $__internal_0_$__cuda_sm20_div_rn_f64_full)
$__internal_0_$__cuda_sm20_div_rn_f64_full:
[C---:B------:R-:W-:Y:S01]  /*9540*/  FSETP.GEU.AND P0, PT, |R7|.reuse, 1.469367938527859385e-39, PT ;  /* 0x001000000700780b */ /* 0x040fe20003f0e200 */
[----:B------:R-:W-:Y:S01]  /*9550*/  IMAD.MOV.U32 R10, RZ, RZ, 0x1 ;  /* 0x00000001ff0a7424 */ /* 0x000fe200078e00ff */
[----:B------:R-:W-:Y:S01]  /*9560*/  LOP3.LUT R4, R7, 0x800fffff, RZ, 0xc0, !PT ;  /* 0x800fffff07047812 */ /* 0x000fe200078ec0ff */
[----:B------:R-:W-:Y:S01]  /*9570*/  IMAD.MOV.U32 R36, RZ, RZ, 0x1ca00000 ;  /* 0x1ca00000ff247424 */ /* 0x000fe200078e00ff */
[C---:B------:R-:W-:Y:S01]  /*9580*/  FSETP.GEU.AND P2, PT, |R9|.reuse, 1.469367938527859385e-39, PT ;  /* 0x001000000900780b */ /* 0x040fe20003f4e200 */
[----:B------:R-:W-:Y:S01]  /*9590*/  BSSY.RECONVERGENT B2, `(.L_x_125) ;  /* 0x0000052000027945 */ /* 0x000fe20003800200 */
[----:B------:R-:W-:Y:S02]  /*95a0*/  LOP3.LUT R5, R4, 0x3ff00000, RZ, 0xfc, !PT ;  /* 0x3ff0000004057812 */ /* 0x000fe400078efcff */
[----:B------:R-:W-:Y:S02]  /*95b0*/  MOV R4, R6 ;  /* 0x0000000600047202 */ /* 0x000fe40000000f00 */
[----:B------:R-:W-:-:S02]  /*95c0*/  LOP3.LUT R3, R9, 0x7ff00000, RZ, 0xc0, !PT ;  /* 0x7ff0000009037812 */ /* 0x000fc400078ec0ff */
[----:B------:R-:W-:Y:S01]  /*95d0*/  LOP3.LUT R38, R7, 0x7ff00000, RZ, 0xc0, !PT ;  /* 0x7ff0000007267812 */ /* 0x000fe200078ec0ff */
[----:B------:R-:W-:-:S04]  /*95e0*/  @!P0 DMUL R4, R6, 8.98846567431157953865e+307 ;  /* 0x7fe0000006048828 */ /* 0x000fc80000000000 */
[----:B------:R-:W-:Y:S02]  /*95f0*/  @!P2 LOP3.LUT R14, R7, 0x7ff00000, RZ, 0xc0, !PT ;  /* 0x7ff00000070ea812 */ /* 0x000fe400078ec0ff */
[----:B------:R-:W0:Y:S02]  /*9600*/  MUFU.RCP64H R11, R5 ;  /* 0x00000005000b7308 */ /* 0x000e240000001800 */
[----:B------:R-:W-:-:S04]  /*9610*/  @!P2 ISETP.GE.U32.AND P3, PT, R3, R14, PT ;  /* 0x0000000e0300a20c */ /* 0x000fc80003f66070 */
[----:B------:R-:W-:Y:S02]  /*9620*/  @!P2 SEL R15, R36, 0x63400000, !P3 ;  /* 0x63400000240fa807 */ /* 0x000fe40005800000 */
[----:B------:R-:W-:Y:S02]  /*9630*/  ISETP.GE.U32.AND P3, PT, R3, R38, PT ;  /* 0x000000260300720c */ /* 0x000fe40003f66070 */
[----:B------:R-:W-:Y:S02]  /*9640*/  @!P2 LOP3.LUT R20, R15, 0x80000000, R9, 0xf8, !PT ;  /* 0x800000000f14a812 */ /* 0x000fe400078ef809 */
[----:B------:R-:W-:Y:S02]  /*9650*/  @!P0 LOP3.LUT R38, R5, 0x7ff00000, RZ, 0xc0, !PT ;  /* 0x7ff0000005268812 */ /* 0x000fe400078ec0ff */
[----:B------:R-:W-:Y:S02]  /*9660*/  @!P2 LOP3.LUT R21, R20, 0x100000, RZ, 0xfc, !PT ;  /* 0x001000001415a812 */ /* 0x000fe400078efcff */
[----:B------:R-:W-:Y:S01]  /*9670*/  @!P2 MOV R20, RZ ;  /* 0x000000ff0014a202 */ /* 0x000fe20000000f00 */
[----:B0-----:R-:W-:-:S08]  /*9680*/  DFMA R12, R10, -R4, 1 ;  /* 0x3ff000000a0c742b */ /* 0x001fd00000000804 */
[----:B------:R-:W-:-:S08]  /*9690*/  DFMA R12, R12, R12, R12 ;  /* 0x0000000c0c0c722b */ /* 0x000fd0000000000c */
[----:B------:R-:W-:Y:S01]  /*96a0*/  DFMA R12, R10, R12, R10 ;  /* 0x0000000c0a0c722b */ /* 0x000fe2000000000a */
[----:B------:R-:W-:Y:S01]  /*96b0*/  SEL R11, R36, 0x63400000, !P3 ;  /* 0x63400000240b7807 */ /* 0x000fe20005800000 */
[----:B------:R-:W-:-:S03]  /*96c0*/  IMAD.MOV.U32 R10, RZ, RZ, R8 ;  /* 0x000000ffff0a7224 */ /* 0x000fc600078e0008 */
[----:B------:R-:W-:-:S03]  /*96d0*/  LOP3.LUT R11, R11, 0x800fffff, R9, 0xf8, !PT ;  /* 0x800fffff0b0b7812 */ /* 0x000fc600078ef809 */
[----:B------:R-:W-:-:S03]  /*96e0*/  DFMA R14, R12, -R4, 1 ;  /* 0x3ff000000c0e742b */ /* 0x000fc60000000804 */
[----:B------:R-:W-:-:S05]  /*96f0*/  @!P2 DFMA R10, R10, 2, -R20 ;  /* 0x400000000a0aa82b */ /* 0x000fca0000000814 */
[----:B------:R-:W-:-:S08]  /*9700*/  DFMA R14, R12, R14, R12 ;  /* 0x0000000e0c0e722b */ /* 0x000fd0000000000c */
[----:B------:R-:W-:-:S08]  /*9710*/  DMUL R12, R14, R10 ;  /* 0x0000000a0e0c7228 */ /* 0x000fd00000000000 */
[----:B------:R-:W-:-:S08]  /*9720*/  DFMA R20, R12, -R4, R10 ;  /* 0x800000040c14722b */ /* 0x000fd0000000000a */
[----:B------:R-:W-:Y:S01]  /*9730*/  DFMA R20, R14, R20, R12 ;  /* 0x000000140e14722b */ /* 0x000fe2000000000c */
[----:B------:R-:W-:Y:S01]  /*9740*/  IMAD.MOV.U32 R14, RZ, RZ, R3 ;  /* 0x000000ffff0e7224 */ /* 0x000fe200078e0003 */
[----:B------:R-:W-:-:S05]  /*9750*/  @!P2 LOP3.LUT R14, R11, 0x7ff00000, RZ, 0xc0, !PT ;  /* 0x7ff000000b0ea812 */ /* 0x000fca00078ec0ff */
[----:B------:R-:W-:-:S05]  /*9760*/  VIADD R12, R14, 0xffffffff ;  /* 0xffffffff0e0c7836 */ /* 0x000fca0000000000 */
[----:B------:R-:W-:Y:S01]  /*9770*/  ISETP.GT.U32.AND P0, PT, R12, 0x7feffffe, PT ;  /* 0x7feffffe0c00780c */ /* 0x000fe20003f04070 */
[----:B------:R-:W-:-:S05]  /*9780*/  VIADD R12, R38, 0xffffffff ;  /* 0xffffffff260c7836 */ /* 0x000fca0000000000 */
[----:B------:R-:W-:-:S13]  /*9790*/  ISETP.GT.U32.OR P0, PT, R12, 0x7feffffe, P0 ;  /* 0x7feffffe0c00780c */ /* 0x000fda0000704470 */
[----:B------:R-:W-:Y:S05]  /*97a0*/  @P0 BRA `(.L_x_126) ;  /* 0x00000000006c0947 */ /* 0x000fea0003800000 */
[----:B------:R-:W-:-:S04]  /*97b0*/  LOP3.LUT R12, R7, 0x7ff00000, RZ, 0xc0, !PT ;  /* 0x7ff00000070c7812 */ /* 0x000fc800078ec0ff */
[CC--:B------:R-:W-:Y:S02]  /*97c0*/  VIADDMNMX R8, R3.reuse, -R12.reuse, 0xb9600000, !PT ;  /* 0xb960000003087446 */ /* 0x0c0fe4000780090c */
[----:B------:R-:W-:Y:S02]  /*97d0*/  ISETP.GE.U32.AND P0, PT, R3, R12, PT ;  /* 0x0000000c0300720c */ /* 0x000fe40003f06070 */
[----:B------:R-:W-:Y:S01]  /*97e0*/  VIMNMX R3, PT, PT, R8, 0x46a00000, PT ;  /* 0x46a0000008037848 */ /* 0x000fe20003fe0100 */
[----:B------:R-:W-:Y:S01]  /*97f0*/  IMAD.MOV.U32 R8, RZ, RZ, RZ ;  /* 0x000000ffff087224 */ /* 0x000fe200078e00ff */
[----:B------:R-:W-:-:S04]  /*9800*/  SEL R36, R36, 0x63400000, !P0 ;  /* 0x6340000024247807 */ /* 0x000fc80004000000 */
[----:B------:R-:W-:-:S05]  /*9810*/  IADD3 R3, PT, PT, -R36, R3, RZ ;  /* 0x0000000324037210 */ /* 0x000fca0007ffe1ff */
[----:B------:R-:W-:-:S06]  /*9820*/  VIADD R9, R3, 0x7fe00000 ;  /* 0x7fe0000003097836 */ /* 0x000fcc0000000000 */
[----:B------:R-:W-:-:S10]  /*9830*/  DMUL R12, R20, R8 ;  /* 0x00000008140c7228 */ /* 0x000fd40000000000 */
[----:B------:R-:W-:-:S13]  /*9840*/  FSETP.GTU.AND P0, PT, |R13|, 1.469367938527859385e-39, PT ;  /* 0x001000000d00780b */ /* 0x000fda0003f0c200 */
[----:B------:R-:W-:Y:S05]  /*9850*/  @P0 BRA `(.L_x_127) ;  /* 0x0000000000940947 */ /* 0x000fea0003800000 */
[----:B------:R-:W-:Y:S01]  /*9860*/  DFMA R4, R20, -R4, R10 ;  /* 0x800000041404722b */ /* 0x000fe2000000000a */
[----:B------:R-:W-:-:S09]  /*9870*/  IMAD.MOV.U32 R8, RZ, RZ, RZ ;  /* 0x000000ffff087224 */ /* 0x000fd200078e00ff */
[C---:B------:R-:W-:Y:S02]  /*9880*/  FSETP.NEU.AND P0, PT, R5.reuse, RZ, PT ;  /* 0x000000ff0500720b */ /* 0x040fe40003f0d000 */
[----:B------:R-:W-:-:S04]  /*9890*/  LOP3.LUT R7, R5, 0x80000000, R7, 0x48, !PT ;  /* 0x8000000005077812 */ /* 0x000fc800078e4807 */
[----:B------:R-:W-:-:S07]  /*98a0*/  LOP3.LUT R9, R7, R9, RZ, 0xfc, !PT ;  /* 0x0000000907097212 */ /* 0x000fce00078efcff */
[----:B------:R-:W-:Y:S05]  /*98b0*/  @!P0 BRA `(.L_x_127) ;  /* 0x00000000007c8947 */ /* 0x000fea0003800000 */
[C---:B------:R-:W-:Y:S01]  /*98c0*/  IADD3 R5, PT, PT, -R3.reuse, RZ, RZ ;  /* 0x000000ff03057210 */ /* 0x040fe20007ffe1ff */
[----:B------:R-:W-:Y:S01]  /*98d0*/  IMAD.MOV.U32 R4, RZ, RZ, RZ ;  /* 0x000000ffff047224 */ /* 0x000fe200078e00ff */
[----:B------:R-:W-:Y:S01]  /*98e0*/  DMUL.RP R8, R20, R8 ;  /* 0x0000000814087228 */ /* 0x000fe20000008000 */
[----:B------:R-:W-:-:S04]  /*98f0*/  IADD3 R3, PT, PT, -R3, -0x43300000, RZ ;  /* 0xbcd0000003037810 */ /* 0x000fc80007ffe1ff */
[----:B------:R-:W-:-:S05]  /*9900*/  DFMA R4, R12, -R4, R20 ;  /* 0x800000040c04722b */ /* 0x000fca0000000014 */
[----:B------:R-:W-:-:S05]  /*9910*/  LOP3.LUT R7, R9, R7, RZ, 0x3c, !PT ;  /* 0x0000000709077212 */ /* 0x000fca00078e3cff */
[----:B------:R-:W-:-:S04]  /*9920*/  FSETP.NEU.AND P0, PT, |R5|, R3, PT ;  /* 0x000000030500720b */ /* 0x000fc80003f0d200 */
[----:B------:R-:W-:Y:S02]  /*9930*/  FSEL R12, R8, R12, !P0 ;  /* 0x0000000c080c7208 */ /* 0x000fe40004000000 */
[----:B------:R-:W-:Y:S01]  /*9940*/  FSEL R13, R7, R13, !P0 ;  /* 0x0000000d070d7208 */ /* 0x000fe20004000000 */
[----:B------:R-:W-:Y:S06]  /*9950*/  BRA `(.L_x_127) ;  /* 0x0000000000547947 */ /* 0x000fec0003800000 */
.L_x_126:
[----:B------:R-:W-:-:S14]  /*9960*/  DSETP.NAN.AND P0, PT, R8, R8, PT ;  /* 0x000000080800722a */ /* 0x000fdc0003f08000 */
[----:B------:R-:W-:Y:S05]  /*9970*/  @P0 BRA `(.L_x_128) ;  /* 0x0000000000440947 */ /* 0x000fea0003800000 */
[----:B------:R-:W-:-:S14]  /*9980*/  DSETP.NAN.AND P0, PT, R6, R6, PT ;  /* 0x000000060600722a */ /* 0x000fdc0003f08000 */
[----:B------:R-:W-:Y:S05]  /*9990*/  @P0 BRA `(.L_x_129) ;  /* 0x0000000000300947 */ /* 0x000fea0003800000 */
[----:B------:R-:W-:Y:S01]  /*99a0*/  ISETP.NE.AND P0, PT, R14, R38, PT ;  /* 0x000000260e00720c */ /* 0x000fe20003f05270 */
[----:B------:R-:W-:Y:S02]  /*99b0*/  IMAD.MOV.U32 R12, RZ, RZ, 0x0 ;  /* 0x00000000ff0c7424 */ /* 0x000fe400078e00ff */
[----:B------:R-:W-:-:S10]  /*99c0*/  IMAD.MOV.U32 R13, RZ, RZ, -0x80000 ;  /* 0xfff80000ff0d7424 */ /* 0x000fd400078e00ff */
[----:B------:R-:W-:Y:S05]  /*99d0*/  @!P0 BRA `(.L_x_127) ;  /* 0x0000000000348947 */ /* 0x000fea0003800000 */
[----:B------:R-:W-:Y:S02]  /*99e0*/  ISETP.NE.AND P0, PT, R14, 0x7ff00000, PT ;  /* 0x7ff000000e00780c */ /* 0x000fe40003f05270 */
[----:B------:R-:W-:Y:S02]  /*99f0*/  LOP3.LUT R13, R9, 0x80000000, R7, 0x48, !PT ;  /* 0x80000000090d7812 */ /* 0x000fe400078e4807 */
[----:B------:R-:W-:-:S13]  /*9a00*/  ISETP.EQ.OR P0, PT, R38, RZ, !P0 ;  /* 0x000000ff2600720c */ /* 0x000fda0004702670 */
[----:B------:R-:W-:Y:S02]  /*9a10*/  @P0 LOP3.LUT R3, R13, 0x7ff00000, RZ, 0xfc, !PT ;  /* 0x7ff000000d030812 */ /* 0x000fe400078efcff */
[----:B------:R-:W-:Y:S01]  /*9a20*/  @!P0 MOV R12, RZ ;  /* 0x000000ff000c8202 */ /* 0x000fe20000000f00 */
[----:B------:R-:W-:Y:S02]  /*9a30*/  @P0 IMAD.MOV.U32 R12, RZ, RZ, RZ ;  /* 0x000000ffff0c0224 */ /* 0x000fe400078e00ff */
[----:B------:R-:W-:Y:S01]  /*9a40*/  @P0 IMAD.MOV.U32 R13, RZ, RZ, R3 ;  /* 0x000000ffff0d0224 */ /* 0x000fe200078e0003 */
[----:B------:R-:W-:Y:S06]  /*9a50*/  BRA `(.L_x_127) ;  /* 0x0000000000147947 */ /* 0x000fec0003800000 */
.L_x_129:
[----:B------:R-:W-:Y:S01]  /*9a60*/  LOP3.LUT R13, R7, 0x80000, RZ, 0xfc, !PT ;  /* 0x00080000070d7812 */ /* 0x000fe200078efcff */
[----:B------:R-:W-:Y:S01]  /*9a70*/  IMAD.MOV.U32 R12, RZ, RZ, R6 ;  /* 0x000000ffff0c7224 */ /* 0x000fe200078e0006 */
[----:B------:R-:W-:Y:S06]  /*9a80*/  BRA `(.L_x_127) ;  /* 0x0000000000087947 */ /* 0x000fec0003800000 */
.L_x_128:
[----:B------:R-:W-:Y:S02]  /*9a90*/  LOP3.LUT R13, R9, 0x80000, RZ, 0xfc, !PT ;  /* 0x00080000090d7812 */ /* 0x000fe400078efcff */
[----:B------:R-:W-:-:S07]  /*9aa0*/  MOV R12, R8 ;  /* 0x00000008000c7202 */ /* 0x000fce0000000f00 */
.L_x_127:
[----:B------:R-:W-:Y:S05]  /*9ab0*/  BSYNC.RECONVERGENT B2 ;  /* 0x0000000000027941 */ /* 0x000fea0003800200 */
.L_x_125:
[----:B------:R-:W-:Y:S02]  /*9ac0*/  IMAD.MOV.U32 R4, RZ, RZ, R0 ;  /* 0x000000ffff047224 */ /* 0x000fe400078e0000 */
[----:B------:R-:W-:-:S04]  /*9ad0*/  IMAD.MOV.U32 R5, RZ, RZ, 0x0 ;  /* 0x00000000ff057424 */ /* 0x000fc800078e00ff */
[----:B------:R-:W-:Y:S05]  /*9ae0*/  RET.REL.NODEC R4 `(_Z14branchAndBoundiPiS_S_PdS0_ii) ;  /* 0xffffff6404447950 */ /* 0x000fea0003c3ffff */
.L_x_130:
[----:B------:R-:W-:-:S00]  /*9af0*/  BRA `(.L_x_130) ;  /* 0xfffffffc00fc7947 */ /* 0x000fc0000383ffff */
[----:B------:R-:W-:-:S00]  /*9b00*/  NOP ;  /* 0x0000000000007918 */ /* 0x000fc00000000000 */
[----:B------:R-:W-:-:S00]  /*9b10*/  NOP ;  /* 0x0000000000007918 */ /* 0x000fc00000000000 */
[----:B------:R-:W-:-:S00]  /*9b20*/  NOP ;  /* 0x0000000000007918 */ /* 0x000fc00000000000 */
[----:B------:R-:W-:-:S00]  /*9b30*/  NOP ;  /* 0x0000000000007918 */ /* 0x000fc00000000000 */
[----:B------:R-:W-:-:S00]  /*9b40*/  NOP ;  /* 0x0000000000007918 */ /* 0x000fc00000000000 */
[----:B------:R-:W-:-:S00]  /*9b50*/  NOP ;  /* 0x0000000000007918 */ /* 0x000fc00000000000 */
[----:B------:R-:W-:-:S00]  /*9b60*/  NOP ;  /* 0x0000000000007918 */ /* 0x000fc00000000000 */
[----:B------:R-:W-:-:S00]  /*9b70*/  NOP ;  /* 0x0000000000007918 */ /* 0x000fc00000000000 */
.L_x_131:


//--------------------- .nv.global.init           --------------------------
	.section	.nv.global.init,"aw",@progbits
	.align	4
.nv.global.init:
	.type		mrg32k3aM1SubSeq,@object
	.size		mrg32k3aM1SubSeq,(mrg32k3aM2SubSeq - mrg32k3aM1SubSeq)
mrg32k3aM1SubSeq:
        /*0000*/ 	.byte	0x0b, 0xcc, 0xee, 0x04, 0x73, 0x29, 0x8b, 0x6f, 0xf6, 0x53, 0x03, 0xf6, 0x23, 0xf6, 0xea, 0xda
        /* <DEDUP_REMOVED lines=125> */
	.type		mrg32k3aM2SubSeq,@object
	.size		mrg32k3aM2SubSeq,(mrg32k3aM1 - mrg32k3aM2SubSeq)
mrg32k3aM2SubSeq:
        /* <DEDUP_REMOVED lines=126> */
	.type		mrg32k3aM1,@object
	.size		mrg32k3aM1,(mrg32k3aM1Seq - mrg32k3aM1)
mrg32k3aM1:
        /* <DEDUP_REMOVED lines=144> */
	.type		mrg32k3aM1Seq,@object
	.size		mrg32k3aM1Seq,(mrg32k3aM2 - mrg32k3aM1Seq)
mrg32k3aM1Seq:
        /* <DEDUP_REMOVED lines=144> */
	.type		mrg32k3aM2,@object
	.size		mrg32k3aM2,(mrg32k3aM2Seq - mrg32k3aM2)
mrg32k3aM2:
        /* <DEDUP_REMOVED lines=144> */
	.type		mrg32k3aM2Seq,@object
	.size		mrg32k3aM2Seq,(precalc_xorwow_matrix - mrg32k3aM2Seq)
mrg32k3aM2Seq:
        /* <DEDUP_REMOVED lines=144> */
	.type		precalc_xorwow_matrix,@object
	.size		precalc_xorwow_matrix,(precalc_xorwow_offset_matrix - precalc_xorwow_matrix)
precalc_xorwow_matrix:
        /* <DEDUP_REMOVED lines=6400> */
	.type		precalc_xorwow_offset_matrix,@object
	.size		precalc_xorwow_offset_matrix,($str$2 - precalc_xorwow_offset_matrix)
precalc_xorwow_offset_matrix:
        /* <DEDUP_REMOVED lines=6400> */
	.type		$str$2,@object
	.size		$str$2,($str$1 - $str$2)
$str$2:
        /*353c0*/ 	.byte	0x0a, 0x00
	.type		$str$1,@object
	.size		$str$1,($str - $str$1)
$str$1:
        /*353c2*/ 	.byte	0x25, 0x66, 0x20, 0x7c, 0x20, 0x00
	.type		$str,@object
	.size		$str,(.L_9 - $str)
$str:
        /*353c8*/ 	.byte	0x53, 0x6d, 0x61, 0x6c, 0x6c, 0x65, 0x73, 0x74, 0x20, 0x63, 0x6f, 0x6c, 0x6c, 0x75, 0x6d, 0x6e
        /*353d8*/ 	.byte	0x20, 0x69, 0x73, 0x20, 0x25, 0x64, 0x20, 0x77, 0x69, 0x74, 0x68, 0x20, 0x76, 0x61, 0x6c, 0x75
        /*353e8*/ 	.byte	0x65, 0x20, 0x25, 0x66, 0x20, 0x0a, 0x00
.L_9:


//--------------------- .nv.shared._Z14branchAndBoundiPiS_S_PdS0_ii --------------------------
	.section	.nv.shared._Z14branchAndBoundiPiS_S_PdS0_ii,"aw",@nobits
	.sectionflags	@""
	.align	8
.nv.shared._Z14branchAndBoundiPiS_S_PdS0_ii:
	.zero		1120


//--------------------- .nv.shared.reserved.0     --------------------------
	.section	.nv.shared.reserved.0,"aw",@nobits
	.weak		__nv_reservedSMEM_offset_0_alias
	.size		__nv_reservedSMEM_offset_0_alias, 0, 64
	.other		__nv_reservedSMEM_offset_0_alias,@"STO_CUDA_RESERVED_SHARED STV_DEFAULT"
__nv_reservedSMEM_offset_0_alias:
	.zero		0
	.zero		64


//--------------------- .nv.constant0._Z14branchAndBoundiPiS_S_PdS0_ii --------------------------
	.section	.nv.constant0._Z14branchAndBoundiPiS_S_PdS0_ii,"a",@progbits
	.sectionflags	@""
	.align	4
.nv.constant0._Z14branchAndBoundiPiS_S_PdS0_ii:
	.zero		952


//--------------------- SYMBOLS --------------------------

	.type		.nv.reservedSmem.offset0,@object
	.size		.nv.reservedSmem.offset0,0x4
	.type		.nv.reservedSmem.cap,@object
	.size		.nv.reservedSmem.cap,0x4
	.type		vprintf,@function
	.type		malloc,@function
	.type		free,@function
